//
// Generated by NVIDIA NVVM Compiler
//
// Compiler Build ID: CL-36424714
// Cuda compilation tools, release 13.0, V13.0.88
// Based on NVVM 20.0.0
//

.version 9.0
.target sm_100
.address_size 64

	// .globl	_ZN3cub18CUB_300001_SM_10006detail11EmptyKernelIvEEvv
// _ZZN3cub18CUB_300001_SM_10006detail9transform23transform_kernel_ublkcpINS2_19async_copy_policy_tILi128EEEiN4cuda3std3__44plusIfEEN6thrust24THRUST_300001_SM_1000_NS6detail15normal_iteratorINSC_10device_ptrIfEEEEJffEEEvT0_iT1_T2_DpNS2_16aligned_base_ptrIT3_EEE3bar has been demoted
// _ZZN3cub18CUB_300001_SM_10006detail9transform23transform_kernel_ublkcpINS2_19async_copy_policy_tILi128EEElN4cuda3std3__44plusIfEEN6thrust24THRUST_300001_SM_1000_NS6detail15normal_iteratorINSC_10device_ptrIfEEEEJffEEEvT0_iT1_T2_DpNS2_16aligned_base_ptrIT3_EEE3bar has been demoted
.global .align 1 .b8 _ZN30_INTERNAL_e7e42a6a_4_k_cu_main4cuda3std3__45__cpo5beginE[1];
.global .align 1 .b8 _ZN30_INTERNAL_e7e42a6a_4_k_cu_main4cuda3std3__45__cpo3endE[1];
.global .align 1 .b8 _ZN30_INTERNAL_e7e42a6a_4_k_cu_main4cuda3std3__45__cpo6cbeginE[1];
.global .align 1 .b8 _ZN30_INTERNAL_e7e42a6a_4_k_cu_main4cuda3std3__45__cpo4cendE[1];
.global .align 1 .b8 _ZN30_INTERNAL_e7e42a6a_4_k_cu_main4cuda3std3__45__cpo6rbeginE[1];
.global .align 1 .b8 _ZN30_INTERNAL_e7e42a6a_4_k_cu_main4cuda3std3__45__cpo4rendE[1];
.global .align 1 .b8 _ZN30_INTERNAL_e7e42a6a_4_k_cu_main4cuda3std3__45__cpo7crbeginE[1];
.global .align 1 .b8 _ZN30_INTERNAL_e7e42a6a_4_k_cu_main4cuda3std3__45__cpo5crendE[1];
.global .align 1 .b8 _ZN30_INTERNAL_e7e42a6a_4_k_cu_main4cuda3std3__432_GLOBAL__N__e7e42a6a_4_k_cu_main6ignoreE[1];
.global .align 1 .b8 _ZN30_INTERNAL_e7e42a6a_4_k_cu_main4cuda3std3__419piecewise_constructE[1];
.global .align 1 .b8 _ZN30_INTERNAL_e7e42a6a_4_k_cu_main4cuda3std3__48in_placeE[1];
.global .align 1 .b8 _ZN30_INTERNAL_e7e42a6a_4_k_cu_main4cuda3std3__420unreachable_sentinelE[1];
.global .align 1 .b8 _ZN30_INTERNAL_e7e42a6a_4_k_cu_main4cuda3std3__47nulloptE[1];
.global .align 1 .b8 _ZN30_INTERNAL_e7e42a6a_4_k_cu_main4cuda3std3__48unexpectE[1];
.global .align 1 .b8 _ZN30_INTERNAL_e7e42a6a_4_k_cu_main4cuda3std6ranges3__45__cpo4swapE[1];
.global .align 1 .b8 _ZN30_INTERNAL_e7e42a6a_4_k_cu_main4cuda3std6ranges3__45__cpo9iter_moveE[1];
.global .align 1 .b8 _ZN30_INTERNAL_e7e42a6a_4_k_cu_main4cuda3std6ranges3__45__cpo5beginE[1];
.global .align 1 .b8 _ZN30_INTERNAL_e7e42a6a_4_k_cu_main4cuda3std6ranges3__45__cpo3endE[1];
.global .align 1 .b8 _ZN30_INTERNAL_e7e42a6a_4_k_cu_main4cuda3std6ranges3__45__cpo6cbeginE[1];
.global .align 1 .b8 _ZN30_INTERNAL_e7e42a6a_4_k_cu_main4cuda3std6ranges3__45__cpo4cendE[1];
.global .align 1 .b8 _ZN30_INTERNAL_e7e42a6a_4_k_cu_main4cuda3std6ranges3__45__cpo7advanceE[1];
.global .align 1 .b8 _ZN30_INTERNAL_e7e42a6a_4_k_cu_main4cuda3std6ranges3__45__cpo9iter_swapE[1];
.global .align 1 .b8 _ZN30_INTERNAL_e7e42a6a_4_k_cu_main4cuda3std6ranges3__45__cpo4nextE[1];
.global .align 1 .b8 _ZN30_INTERNAL_e7e42a6a_4_k_cu_main4cuda3std6ranges3__45__cpo4prevE[1];
.global .align 1 .b8 _ZN30_INTERNAL_e7e42a6a_4_k_cu_main4cuda3std6ranges3__45__cpo4dataE[1];
.global .align 1 .b8 _ZN30_INTERNAL_e7e42a6a_4_k_cu_main4cuda3std6ranges3__45__cpo5cdataE[1];
.global .align 1 .b8 _ZN30_INTERNAL_e7e42a6a_4_k_cu_main4cuda3std6ranges3__45__cpo4sizeE[1];
.global .align 1 .b8 _ZN30_INTERNAL_e7e42a6a_4_k_cu_main4cuda3std6ranges3__45__cpo5ssizeE[1];
.global .align 1 .b8 _ZN30_INTERNAL_e7e42a6a_4_k_cu_main4cuda3std6ranges3__45__cpo8distanceE[1];
.global .align 1 .b8 _ZN30_INTERNAL_e7e42a6a_4_k_cu_main6thrust24THRUST_300001_SM_1000_NS8cuda_cub3parE[1];
.global .align 1 .b8 _ZN30_INTERNAL_e7e42a6a_4_k_cu_main6thrust24THRUST_300001_SM_1000_NS8cuda_cub10par_nosyncE[1];
.global .align 1 .b8 _ZN30_INTERNAL_e7e42a6a_4_k_cu_main6thrust24THRUST_300001_SM_1000_NS6system6detail10sequential3seqE[1];
.global .align 1 .b8 _ZN30_INTERNAL_e7e42a6a_4_k_cu_main6thrust24THRUST_300001_SM_1000_NS12placeholders2_1E[1];
.global .align 1 .b8 _ZN30_INTERNAL_e7e42a6a_4_k_cu_main6thrust24THRUST_300001_SM_1000_NS12placeholders2_2E[1];
.global .align 1 .b8 _ZN30_INTERNAL_e7e42a6a_4_k_cu_main6thrust24THRUST_300001_SM_1000_NS12placeholders2_3E[1];
.global .align 1 .b8 _ZN30_INTERNAL_e7e42a6a_4_k_cu_main6thrust24THRUST_300001_SM_1000_NS12placeholders2_4E[1];
.global .align 1 .b8 _ZN30_INTERNAL_e7e42a6a_4_k_cu_main6thrust24THRUST_300001_SM_1000_NS12placeholders2_5E[1];
.global .align 1 .b8 _ZN30_INTERNAL_e7e42a6a_4_k_cu_main6thrust24THRUST_300001_SM_1000_NS12placeholders2_6E[1];
.global .align 1 .b8 _ZN30_INTERNAL_e7e42a6a_4_k_cu_main6thrust24THRUST_300001_SM_1000_NS12placeholders2_7E[1];
.global .align 1 .b8 _ZN30_INTERNAL_e7e42a6a_4_k_cu_main6thrust24THRUST_300001_SM_1000_NS12placeholders2_8E[1];
.global .align 1 .b8 _ZN30_INTERNAL_e7e42a6a_4_k_cu_main6thrust24THRUST_300001_SM_1000_NS12placeholders2_9E[1];
.global .align 1 .b8 _ZN30_INTERNAL_e7e42a6a_4_k_cu_main6thrust24THRUST_300001_SM_1000_NS12placeholders3_10E[1];
.global .align 1 .b8 _ZN30_INTERNAL_e7e42a6a_4_k_cu_main6thrust24THRUST_300001_SM_1000_NS3seqE[1];
.extern .shared .align 128 .b8 _ZN3cub18CUB_300001_SM_10006detail9transform4smemE[];

.visible .entry _ZN3cub18CUB_300001_SM_10006detail11EmptyKernelIvEEvv()
{


	ret;

}
	// .globl	_ZN3cub18CUB_300001_SM_10006detail8for_each13static_kernelINS2_12policy_hub_t12policy_500_tEmN6thrust24THRUST_300001_SM_1000_NS8cuda_cub20__uninitialized_fill7functorINS7_10device_ptrIfEEfEEEEvT0_T1_
.visible .entry _ZN3cub18CUB_300001_SM_10006detail8for_each13static_kernelINS2_12policy_hub_t12policy_500_tEmN6thrust24THRUST_300001_SM_1000_NS8cuda_cub20__uninitialized_fill7functorINS7_10device_ptrIfEEfEEEEvT0_T1_(
	.param .u64 _ZN3cub18CUB_300001_SM_10006detail8for_each13static_kernelINS2_12policy_hub_t12policy_500_tEmN6thrust24THRUST_300001_SM_1000_NS8cuda_cub20__uninitialized_fill7functorINS7_10device_ptrIfEEfEEEEvT0_T1__param_0,
	.param .align 8 .b8 _ZN3cub18CUB_300001_SM_10006detail8for_each13static_kernelINS2_12policy_hub_t12policy_500_tEmN6thrust24THRUST_300001_SM_1000_NS8cuda_cub20__uninitialized_fill7functorINS7_10device_ptrIfEEfEEEEvT0_T1__param_1[16]
)
.maxntid 256
{
	.reg .pred 	%p<4>;
	.reg .b16 	%rs<5>;
	.reg .b32 	%r<10>;
	.reg .b32 	%f<3>;
	.reg .b64 	%rd<16>;

	ld.param.f32 	%f2, [_ZN3cub18CUB_300001_SM_10006detail8for_each13static_kernelINS2_12policy_hub_t12policy_500_tEmN6thrust24THRUST_300001_SM_1000_NS8cuda_cub20__uninitialized_fill7functorINS7_10device_ptrIfEEfEEEEvT0_T1__param_1+8];
	ld.param.u64 	%rd4, [_ZN3cub18CUB_300001_SM_10006detail8for_each13static_kernelINS2_12policy_hub_t12policy_500_tEmN6thrust24THRUST_300001_SM_1000_NS8cuda_cub20__uninitialized_fill7functorINS7_10device_ptrIfEEfEEEEvT0_T1__param_1];
	ld.param.u64 	%rd5, [_ZN3cub18CUB_300001_SM_10006detail8for_each13static_kernelINS2_12policy_hub_t12policy_500_tEmN6thrust24THRUST_300001_SM_1000_NS8cuda_cub20__uninitialized_fill7functorINS7_10device_ptrIfEEfEEEEvT0_T1__param_0];
	mov.u32 	%r7, %ctaid.x;
	mul.wide.u32 	%rd1, %r7, 512;
	sub.s64 	%rd2, %rd5, %rd1;
	setp.lt.u64 	%p1, %rd2, 512;
	@%p1 bra 	$L__BB1_2;
	mov.u32 	%r9, %tid.x;
	cvta.to.global.u64 	%rd11, %rd4;
	cvt.u64.u32 	%rd12, %r9;
	add.s64 	%rd13, %rd1, %rd12;
	shl.b64 	%rd14, %rd13, 2;
	add.s64 	%rd15, %rd11, %rd14;
	st.global.f32 	[%rd15], %f2;
	st.global.f32 	[%rd15+1024], %f2;
	bra.uni 	$L__BB1_6;
$L__BB1_2:
	cvta.to.global.u64 	%rd6, %rd4;
	mov.u32 	%r1, %tid.x;
	cvt.u64.u32 	%rd7, %r1;
	setp.le.u64 	%p2, %rd2, %rd7;
	add.s64 	%rd8, %rd1, %rd7;
	shl.b64 	%rd9, %rd8, 2;
	add.s64 	%rd3, %rd6, %rd9;
	@%p2 bra 	$L__BB1_4;
	st.global.f32 	[%rd3], %f2;
$L__BB1_4:
	add.s32 	%r8, %r1, 256;
	cvt.u64.u32 	%rd10, %r8;
	setp.le.u64 	%p3, %rd2, %rd10;
	@%p3 bra 	$L__BB1_6;
	st.global.f32 	[%rd3+1024], %f2;
$L__BB1_6:
	ret;

}
	// .globl	_ZN3cub18CUB_300001_SM_10006detail9transform16transform_kernelINS2_10policy_hubILb1EN4cuda3std3__45tupleIJN6thrust24THRUST_300001_SM_1000_NS6detail15normal_iteratorINSA_10device_ptrIfEEEEEEEE10policy1000Ei15multiply_by_twoSF_JPfEEEvT0_iT1_T2_DpNS2_10kernel_argIT3_EE
.visible .entry _ZN3cub18CUB_300001_SM_10006detail9transform16transform_kernelINS2_10policy_hubILb1EN4cuda3std3__45tupleIJN6thrust24THRUST_300001_SM_1000_NS6detail15normal_iteratorINSA_10device_ptrIfEEEEEEEE10policy1000Ei15multiply_by_twoSF_JPfEEEvT0_iT1_T2_DpNS2_10kernel_argIT3_EE(
	.param .u32 _ZN3cub18CUB_300001_SM_10006detail9transform16transform_kernelINS2_10policy_hubILb1EN4cuda3std3__45tupleIJN6thrust24THRUST_300001_SM_1000_NS6detail15normal_iteratorINSA_10device_ptrIfEEEEEEEE10policy1000Ei15multiply_by_twoSF_JPfEEEvT0_iT1_T2_DpNS2_10kernel_argIT3_EE_param_0,
	.param .u32 _ZN3cub18CUB_300001_SM_10006detail9transform16transform_kernelINS2_10policy_hubILb1EN4cuda3std3__45tupleIJN6thrust24THRUST_300001_SM_1000_NS6detail15normal_iteratorINSA_10device_ptrIfEEEEEEEE10policy1000Ei15multiply_by_twoSF_JPfEEEvT0_iT1_T2_DpNS2_10kernel_argIT3_EE_param_1,
	.param .align 1 .b8 _ZN3cub18CUB_300001_SM_10006detail9transform16transform_kernelINS2_10policy_hubILb1EN4cuda3std3__45tupleIJN6thrust24THRUST_300001_SM_1000_NS6detail15normal_iteratorINSA_10device_ptrIfEEEEEEEE10policy1000Ei15multiply_by_twoSF_JPfEEEvT0_iT1_T2_DpNS2_10kernel_argIT3_EE_param_2[1],
	.param .align 8 .b8 _ZN3cub18CUB_300001_SM_10006detail9transform16transform_kernelINS2_10policy_hubILb1EN4cuda3std3__45tupleIJN6thrust24THRUST_300001_SM_1000_NS6detail15normal_iteratorINSA_10device_ptrIfEEEEEEEE10policy1000Ei15multiply_by_twoSF_JPfEEEvT0_iT1_T2_DpNS2_10kernel_argIT3_EE_param_3[8],
	.param .align 8 .b8 _ZN3cub18CUB_300001_SM_10006detail9transform16transform_kernelINS2_10policy_hubILb1EN4cuda3std3__45tupleIJN6thrust24THRUST_300001_SM_1000_NS6detail15normal_iteratorINSA_10device_ptrIfEEEEEEEE10policy1000Ei15multiply_by_twoSF_JPfEEEvT0_iT1_T2_DpNS2_10kernel_argIT3_EE_param_4[16]
)
.maxntid 128
{
	.reg .pred 	%p<37>;
	.reg .b32 	%r<84>;
	.reg .b32 	%f<89>;
	.reg .b64 	%rd<66>;

	ld.param.u32 	%r50, [_ZN3cub18CUB_300001_SM_10006detail9transform16transform_kernelINS2_10policy_hubILb1EN4cuda3std3__45tupleIJN6thrust24THRUST_300001_SM_1000_NS6detail15normal_iteratorINSA_10device_ptrIfEEEEEEEE10policy1000Ei15multiply_by_twoSF_JPfEEEvT0_iT1_T2_DpNS2_10kernel_argIT3_EE_param_0];
	ld.param.u64 	%rd15, [_ZN3cub18CUB_300001_SM_10006detail9transform16transform_kernelINS2_10policy_hubILb1EN4cuda3std3__45tupleIJN6thrust24THRUST_300001_SM_1000_NS6detail15normal_iteratorINSA_10device_ptrIfEEEEEEEE10policy1000Ei15multiply_by_twoSF_JPfEEEvT0_iT1_T2_DpNS2_10kernel_argIT3_EE_param_4];
	ld.param.u64 	%rd16, [_ZN3cub18CUB_300001_SM_10006detail9transform16transform_kernelINS2_10policy_hubILb1EN4cuda3std3__45tupleIJN6thrust24THRUST_300001_SM_1000_NS6detail15normal_iteratorINSA_10device_ptrIfEEEEEEEE10policy1000Ei15multiply_by_twoSF_JPfEEEvT0_iT1_T2_DpNS2_10kernel_argIT3_EE_param_3];
	ld.param.u32 	%r49, [_ZN3cub18CUB_300001_SM_10006detail9transform16transform_kernelINS2_10policy_hubILb1EN4cuda3std3__45tupleIJN6thrust24THRUST_300001_SM_1000_NS6detail15normal_iteratorINSA_10device_ptrIfEEEEEEEE10policy1000Ei15multiply_by_twoSF_JPfEEEvT0_iT1_T2_DpNS2_10kernel_argIT3_EE_param_1];
	cvta.to.global.u64 	%rd1, %rd16;
	cvta.to.global.u64 	%rd2, %rd15;
	shl.b32 	%r1, %r49, 7;
	mov.u32 	%r51, %ctaid.x;
	mul.lo.s32 	%r2, %r1, %r51;
	sub.s32 	%r3, %r50, %r2;
	min.s32 	%r4, %r1, %r3;
	shl.b32 	%r5, %r4, 2;
	mov.u32 	%r6, %tid.x;
	shl.b32 	%r72, %r6, 7;
	setp.ge.s32 	%p1, %r72, %r5;
	@%p1 bra 	$L__BB2_3;
	mul.wide.u32 	%rd17, %r6, 128;
	add.s64 	%rd18, %rd2, %rd17;
	mul.wide.s32 	%rd19, %r2, 4;
	add.s64 	%rd64, %rd18, %rd19;
$L__BB2_2:
	.pragma "nounroll";
	// begin inline asm
	prefetch.global.L2 [%rd64];
	// end inline asm
	add.s32 	%r72, %r72, 16384;
	add.s64 	%rd64, %rd64, 16384;
	setp.lt.s32 	%p2, %r72, %r5;
	@%p2 bra 	$L__BB2_2;
$L__BB2_3:
	mul.wide.s32 	%rd21, %r2, 4;
	add.s64 	%rd6, %rd2, %rd21;
	add.s64 	%rd7, %rd1, %rd21;
	setp.gt.s32 	%p3, %r1, %r3;
	@%p3 bra 	$L__BB2_17;
	setp.lt.s32 	%p4, %r49, 1;
	@%p4 bra 	$L__BB2_58;
	and.b32  	%r10, %r49, 15;
	setp.lt.u32 	%p5, %r49, 16;
	mov.b32 	%r79, 0;
	@%p5 bra 	$L__BB2_8;
	and.b32  	%r79, %r49, 2147483632;
	neg.s32 	%r74, %r79;
	add.s32 	%r73, %r6, 1152;
	mul.wide.u32 	%rd22, %r6, 4;
	or.b64  	%rd65, %rd22, 4096;
$L__BB2_7:
	.pragma "nounroll";
	mul.wide.s32 	%rd23, %r73, 4;
	add.s64 	%rd24, %rd23, 1536;
	add.s64 	%rd25, %rd6, %rd65;
	ld.global.f32 	%f1, [%rd25+-4096];
	add.f32 	%f2, %f1, %f1;
	add.s64 	%rd26, %rd7, %rd65;
	st.global.f32 	[%rd26+-4096], %f2;
	ld.global.f32 	%f3, [%rd25+-3584];
	add.f32 	%f4, %f3, %f3;
	st.global.f32 	[%rd26+-3584], %f4;
	ld.global.f32 	%f5, [%rd25+-3072];
	add.f32 	%f6, %f5, %f5;
	st.global.f32 	[%rd26+-3072], %f6;
	ld.global.f32 	%f7, [%rd25+-2560];
	add.f32 	%f8, %f7, %f7;
	st.global.f32 	[%rd26+-2560], %f8;
	ld.global.f32 	%f9, [%rd25+-2048];
	add.f32 	%f10, %f9, %f9;
	st.global.f32 	[%rd26+-2048], %f10;
	ld.global.f32 	%f11, [%rd25+-1536];
	add.f32 	%f12, %f11, %f11;
	st.global.f32 	[%rd26+-1536], %f12;
	ld.global.f32 	%f13, [%rd25+-1024];
	add.f32 	%f14, %f13, %f13;
	st.global.f32 	[%rd26+-1024], %f14;
	ld.global.f32 	%f15, [%rd25+-512];
	add.f32 	%f16, %f15, %f15;
	st.global.f32 	[%rd26+-512], %f16;
	ld.global.f32 	%f17, [%rd25];
	add.f32 	%f18, %f17, %f17;
	st.global.f32 	[%rd26], %f18;
	add.s64 	%rd27, %rd6, %rd24;
	ld.global.f32 	%f19, [%rd27+-1536];
	add.f32 	%f20, %f19, %f19;
	add.s64 	%rd28, %rd7, %rd24;
	st.global.f32 	[%rd28+-1536], %f20;
	ld.global.f32 	%f21, [%rd27+-1024];
	add.f32 	%f22, %f21, %f21;
	st.global.f32 	[%rd28+-1024], %f22;
	ld.global.f32 	%f23, [%rd27+-512];
	add.f32 	%f24, %f23, %f23;
	st.global.f32 	[%rd28+-512], %f24;
	ld.global.f32 	%f25, [%rd27];
	add.f32 	%f26, %f25, %f25;
	st.global.f32 	[%rd28], %f26;
	ld.global.f32 	%f27, [%rd27+512];
	add.f32 	%f28, %f27, %f27;
	st.global.f32 	[%rd28+512], %f28;
	ld.global.f32 	%f29, [%rd27+1024];
	add.f32 	%f30, %f29, %f29;
	st.global.f32 	[%rd28+1024], %f30;
	ld.global.f32 	%f31, [%rd27+1536];
	add.f32 	%f32, %f31, %f31;
	st.global.f32 	[%rd28+1536], %f32;
	add.s32 	%r74, %r74, 16;
	add.s32 	%r73, %r73, 2048;
	add.s64 	%rd65, %rd65, 8192;
	setp.eq.s32 	%p6, %r74, 0;
	@%p6 bra 	$L__BB2_8;
	bra.uni 	$L__BB2_7;
$L__BB2_8:
	setp.eq.s32 	%p7, %r10, 0;
	@%p7 bra 	$L__BB2_58;
	and.b32  	%r37, %r49, 7;
	setp.lt.u32 	%p8, %r10, 8;
	@%p8 bra 	$L__BB2_11;
	shl.b32 	%r53, %r79, 7;
	add.s32 	%r54, %r53, %r6;
	mul.wide.s32 	%rd29, %r54, 4;
	add.s64 	%rd30, %rd6, %rd29;
	ld.global.f32 	%f33, [%rd30];
	add.f32 	%f34, %f33, %f33;
	add.s64 	%rd31, %rd7, %rd29;
	st.global.f32 	[%rd31], %f34;
	ld.global.f32 	%f35, [%rd30+512];
	add.f32 	%f36, %f35, %f35;
	st.global.f32 	[%rd31+512], %f36;
	ld.global.f32 	%f37, [%rd30+1024];
	add.f32 	%f38, %f37, %f37;
	st.global.f32 	[%rd31+1024], %f38;
	ld.global.f32 	%f39, [%rd30+1536];
	add.f32 	%f40, %f39, %f39;
	st.global.f32 	[%rd31+1536], %f40;
	ld.global.f32 	%f41, [%rd30+2048];
	add.f32 	%f42, %f41, %f41;
	st.global.f32 	[%rd31+2048], %f42;
	ld.global.f32 	%f43, [%rd30+2560];
	add.f32 	%f44, %f43, %f43;
	st.global.f32 	[%rd31+2560], %f44;
	ld.global.f32 	%f45, [%rd30+3072];
	add.f32 	%f46, %f45, %f45;
	st.global.f32 	[%rd31+3072], %f46;
	ld.global.f32 	%f47, [%rd30+3584];
	add.f32 	%f48, %f47, %f47;
	st.global.f32 	[%rd31+3584], %f48;
	add.s32 	%r79, %r79, 8;
$L__BB2_11:
	setp.eq.s32 	%p9, %r37, 0;
	@%p9 bra 	$L__BB2_58;
	and.b32  	%r40, %r49, 3;
	setp.lt.u32 	%p10, %r37, 4;
	@%p10 bra 	$L__BB2_14;
	shl.b32 	%r55, %r79, 7;
	add.s32 	%r56, %r55, %r6;
	mul.wide.s32 	%rd32, %r56, 4;
	add.s64 	%rd33, %rd6, %rd32;
	ld.global.f32 	%f49, [%rd33];
	add.f32 	%f50, %f49, %f49;
	add.s64 	%rd34, %rd7, %rd32;
	st.global.f32 	[%rd34], %f50;
	ld.global.f32 	%f51, [%rd33+512];
	add.f32 	%f52, %f51, %f51;
	st.global.f32 	[%rd34+512], %f52;
	ld.global.f32 	%f53, [%rd33+1024];
	add.f32 	%f54, %f53, %f53;
	st.global.f32 	[%rd34+1024], %f54;
	ld.global.f32 	%f55, [%rd33+1536];
	add.f32 	%f56, %f55, %f55;
	st.global.f32 	[%rd34+1536], %f56;
	add.s32 	%r79, %r79, 4;
$L__BB2_14:
	setp.eq.s32 	%p11, %r40, 0;
	@%p11 bra 	$L__BB2_58;
	shl.b32 	%r57, %r79, 7;
	add.s32 	%r83, %r6, %r57;
	neg.s32 	%r82, %r40;
$L__BB2_16:
	.pragma "nounroll";
	mul.wide.s32 	%rd36, %r83, 4;
	add.s64 	%rd37, %rd7, %rd36;
	add.s64 	%rd38, %rd6, %rd36;
	ld.global.f32 	%f57, [%rd38];
	add.f32 	%f58, %f57, %f57;
	st.global.f32 	[%rd37], %f58;
	add.s32 	%r83, %r83, 128;
	add.s32 	%r82, %r82, 1;
	setp.ne.s32 	%p12, %r82, 0;
	@%p12 bra 	$L__BB2_16;
	bra.uni 	$L__BB2_58;
$L__BB2_17:
	setp.lt.s32 	%p13, %r49, 1;
	@%p13 bra 	$L__BB2_58;
	and.b32  	%r14, %r49, 7;
	setp.lt.u32 	%p14, %r49, 8;
	mov.b32 	%r76, 0;
	@%p14 bra 	$L__BB2_37;
	and.b32  	%r76, %r49, 2147483640;
	mov.b32 	%r75, 0;
$L__BB2_20:
	.pragma "nounroll";
	shl.b32 	%r60, %r75, 7;
	add.s32 	%r21, %r60, %r6;
	setp.ge.s32 	%p15, %r21, %r4;
	@%p15 bra 	$L__BB2_22;
	mul.wide.u32 	%rd39, %r21, 4;
	add.s64 	%rd40, %rd6, %rd39;
	ld.global.f32 	%f59, [%rd40];
	add.f32 	%f60, %f59, %f59;
	add.s64 	%rd41, %rd7, %rd39;
	st.global.f32 	[%rd41], %f60;
$L__BB2_22:
	add.s32 	%r61, %r21, 128;
	setp.ge.s32 	%p16, %r61, %r4;
	mul.wide.s32 	%rd42, %r61, 4;
	add.s64 	%rd11, %rd6, %rd42;
	add.s64 	%rd12, %rd7, %rd42;
	@%p16 bra 	$L__BB2_24;
	ld.global.f32 	%f61, [%rd11];
	add.f32 	%f62, %f61, %f61;
	st.global.f32 	[%rd12], %f62;
$L__BB2_24:
	add.s32 	%r62, %r21, 256;
	setp.ge.s32 	%p17, %r62, %r4;
	@%p17 bra 	$L__BB2_26;
	ld.global.f32 	%f63, [%rd11+512];
	add.f32 	%f64, %f63, %f63;
	st.global.f32 	[%rd12+512], %f64;
$L__BB2_26:
	add.s32 	%r63, %r21, 384;
	setp.ge.s32 	%p18, %r63, %r4;
	@%p18 bra 	$L__BB2_28;
	ld.global.f32 	%f65, [%rd11+1024];
	add.f32 	%f66, %f65, %f65;
	st.global.f32 	[%rd12+1024], %f66;
$L__BB2_28:
	add.s32 	%r64, %r21, 512;
	setp.ge.s32 	%p19, %r64, %r4;
	@%p19 bra 	$L__BB2_30;
	ld.global.f32 	%f67, [%rd11+1536];
	add.f32 	%f68, %f67, %f67;
	st.global.f32 	[%rd12+1536], %f68;
$L__BB2_30:
	add.s32 	%r65, %r21, 640;
	setp.ge.s32 	%p20, %r65, %r4;
	@%p20 bra 	$L__BB2_32;
	ld.global.f32 	%f69, [%rd11+2048];
	add.f32 	%f70, %f69, %f69;
	st.global.f32 	[%rd12+2048], %f70;
$L__BB2_32:
	add.s32 	%r66, %r21, 768;
	setp.ge.s32 	%p21, %r66, %r4;
	@%p21 bra 	$L__BB2_34;
	ld.global.f32 	%f71, [%rd11+2560];
	add.f32 	%f72, %f71, %f71;
	st.global.f32 	[%rd12+2560], %f72;
$L__BB2_34:
	add.s32 	%r67, %r21, 896;
	setp.ge.s32 	%p22, %r67, %r4;
	@%p22 bra 	$L__BB2_36;
	ld.global.f32 	%f73, [%rd11+3072];
	add.f32 	%f74, %f73, %f73;
	st.global.f32 	[%rd12+3072], %f74;
$L__BB2_36:
	add.s32 	%r75, %r75, 8;
	setp.ne.s32 	%p23, %r75, %r76;
	@%p23 bra 	$L__BB2_20;
$L__BB2_37:
	setp.eq.s32 	%p24, %r14, 0;
	@%p24 bra 	$L__BB2_58;
	and.b32  	%r24, %r49, 3;
	setp.lt.u32 	%p25, %r14, 4;
	@%p25 bra 	$L__BB2_48;
	shl.b32 	%r68, %r76, 7;
	add.s32 	%r25, %r68, %r6;
	setp.ge.s32 	%p26, %r25, %r4;
	@%p26 bra 	$L__BB2_41;
	mul.wide.s32 	%rd43, %r25, 4;
	add.s64 	%rd44, %rd6, %rd43;
	ld.global.f32 	%f75, [%rd44];
	add.f32 	%f76, %f75, %f75;
	add.s64 	%rd45, %rd7, %rd43;
	st.global.f32 	[%rd45], %f76;
$L__BB2_41:
	add.s32 	%r26, %r25, 128;
	setp.ge.s32 	%p27, %r26, %r4;
	@%p27 bra 	$L__BB2_43;
	mul.wide.s32 	%rd46, %r26, 4;
	add.s64 	%rd47, %rd6, %rd46;
	ld.global.f32 	%f77, [%rd47];
	add.f32 	%f78, %f77, %f77;
	add.s64 	%rd48, %rd7, %rd46;
	st.global.f32 	[%rd48], %f78;
$L__BB2_43:
	add.s32 	%r27, %r25, 256;
	setp.ge.s32 	%p28, %r27, %r4;
	@%p28 bra 	$L__BB2_45;
	mul.wide.s32 	%rd49, %r27, 4;
	add.s64 	%rd50, %rd6, %rd49;
	ld.global.f32 	%f79, [%rd50];
	add.f32 	%f80, %f79, %f79;
	add.s64 	%rd51, %rd7, %rd49;
	st.global.f32 	[%rd51], %f80;
$L__BB2_45:
	add.s32 	%r28, %r25, 384;
	setp.ge.s32 	%p29, %r28, %r4;
	@%p29 bra 	$L__BB2_47;
	mul.wide.s32 	%rd52, %r28, 4;
	add.s64 	%rd53, %rd6, %rd52;
	ld.global.f32 	%f81, [%rd53];
	add.f32 	%f82, %f81, %f81;
	add.s64 	%rd54, %rd7, %rd52;
	st.global.f32 	[%rd54], %f82;
$L__BB2_47:
	add.s32 	%r76, %r76, 4;
$L__BB2_48:
	setp.eq.s32 	%p30, %r24, 0;
	@%p30 bra 	$L__BB2_58;
	setp.eq.s32 	%p31, %r24, 1;
	@%p31 bra 	$L__BB2_55;
	shl.b32 	%r69, %r76, 7;
	add.s32 	%r31, %r69, %r6;
	setp.ge.s32 	%p32, %r31, %r4;
	@%p32 bra 	$L__BB2_52;
	mul.wide.s32 	%rd55, %r31, 4;
	add.s64 	%rd56, %rd6, %rd55;
	ld.global.f32 	%f83, [%rd56];
	add.f32 	%f84, %f83, %f83;
	add.s64 	%rd57, %rd7, %rd55;
	st.global.f32 	[%rd57], %f84;
$L__BB2_52:
	add.s32 	%r32, %r31, 128;
	setp.ge.s32 	%p33, %r32, %r4;
	@%p33 bra 	$L__BB2_54;
	mul.wide.s32 	%rd58, %r32, 4;
	add.s64 	%rd59, %rd6, %rd58;
	ld.global.f32 	%f85, [%rd59];
	add.f32 	%f86, %f85, %f85;
	add.s64 	%rd60, %rd7, %rd58;
	st.global.f32 	[%rd60], %f86;
$L__BB2_54:
	add.s32 	%r76, %r76, 2;
$L__BB2_55:
	and.b32  	%r70, %r49, 1;
	setp.eq.b32 	%p34, %r70, 1;
	not.pred 	%p35, %p34;
	@%p35 bra 	$L__BB2_58;
	shl.b32 	%r71, %r76, 7;
	add.s32 	%r35, %r71, %r6;
	setp.ge.s32 	%p36, %r35, %r4;
	@%p36 bra 	$L__BB2_58;
	mul.wide.s32 	%rd61, %r35, 4;
	add.s64 	%rd62, %rd6, %rd61;
	ld.global.f32 	%f87, [%rd62];
	add.f32 	%f88, %f87, %f87;
	add.s64 	%rd63, %rd7, %rd61;
	st.global.f32 	[%rd63], %f88;
$L__BB2_58:
	ret;

}
	// .globl	_ZN3cub18CUB_300001_SM_10006detail9transform16transform_kernelINS2_10policy_hubILb1EN4cuda3std3__45tupleIJN6thrust24THRUST_300001_SM_1000_NS6detail15normal_iteratorINSA_10device_ptrIfEEEEEEEE10policy1000El15multiply_by_twoSF_JPfEEEvT0_iT1_T2_DpNS2_10kernel_argIT3_EE
.visible .entry _ZN3cub18CUB_300001_SM_10006detail9transform16transform_kernelINS2_10policy_hubILb1EN4cuda3std3__45tupleIJN6thrust24THRUST_300001_SM_1000_NS6detail15normal_iteratorINSA_10device_ptrIfEEEEEEEE10policy1000El15multiply_by_twoSF_JPfEEEvT0_iT1_T2_DpNS2_10kernel_argIT3_EE(
	.param .u64 _ZN3cub18CUB_300001_SM_10006detail9transform16transform_kernelINS2_10policy_hubILb1EN4cuda3std3__45tupleIJN6thrust24THRUST_300001_SM_1000_NS6detail15normal_iteratorINSA_10device_ptrIfEEEEEEEE10policy1000El15multiply_by_twoSF_JPfEEEvT0_iT1_T2_DpNS2_10kernel_argIT3_EE_param_0,
	.param .u32 _ZN3cub18CUB_300001_SM_10006detail9transform16transform_kernelINS2_10policy_hubILb1EN4cuda3std3__45tupleIJN6thrust24THRUST_300001_SM_1000_NS6detail15normal_iteratorINSA_10device_ptrIfEEEEEEEE10policy1000El15multiply_by_twoSF_JPfEEEvT0_iT1_T2_DpNS2_10kernel_argIT3_EE_param_1,
	.param .align 1 .b8 _ZN3cub18CUB_300001_SM_10006detail9transform16transform_kernelINS2_10policy_hubILb1EN4cuda3std3__45tupleIJN6thrust24THRUST_300001_SM_1000_NS6detail15normal_iteratorINSA_10device_ptrIfEEEEEEEE10policy1000El15multiply_by_twoSF_JPfEEEvT0_iT1_T2_DpNS2_10kernel_argIT3_EE_param_2[1],
	.param .align 8 .b8 _ZN3cub18CUB_300001_SM_10006detail9transform16transform_kernelINS2_10policy_hubILb1EN4cuda3std3__45tupleIJN6thrust24THRUST_300001_SM_1000_NS6detail15normal_iteratorINSA_10device_ptrIfEEEEEEEE10policy1000El15multiply_by_twoSF_JPfEEEvT0_iT1_T2_DpNS2_10kernel_argIT3_EE_param_3[8],
	.param .align 8 .b8 _ZN3cub18CUB_300001_SM_10006detail9transform16transform_kernelINS2_10policy_hubILb1EN4cuda3std3__45tupleIJN6thrust24THRUST_300001_SM_1000_NS6detail15normal_iteratorINSA_10device_ptrIfEEEEEEEE10policy1000El15multiply_by_twoSF_JPfEEEvT0_iT1_T2_DpNS2_10kernel_argIT3_EE_param_4[16]
)
.maxntid 128
{
	.reg .pred 	%p<37>;
	.reg .b32 	%r<81>;
	.reg .b32 	%f<89>;
	.reg .b64 	%rd<72>;

	ld.param.u64 	%rd16, [_ZN3cub18CUB_300001_SM_10006detail9transform16transform_kernelINS2_10policy_hubILb1EN4cuda3std3__45tupleIJN6thrust24THRUST_300001_SM_1000_NS6detail15normal_iteratorINSA_10device_ptrIfEEEEEEEE10policy1000El15multiply_by_twoSF_JPfEEEvT0_iT1_T2_DpNS2_10kernel_argIT3_EE_param_0];
	ld.param.u64 	%rd17, [_ZN3cub18CUB_300001_SM_10006detail9transform16transform_kernelINS2_10policy_hubILb1EN4cuda3std3__45tupleIJN6thrust24THRUST_300001_SM_1000_NS6detail15normal_iteratorINSA_10device_ptrIfEEEEEEEE10policy1000El15multiply_by_twoSF_JPfEEEvT0_iT1_T2_DpNS2_10kernel_argIT3_EE_param_4];
	ld.param.u64 	%rd18, [_ZN3cub18CUB_300001_SM_10006detail9transform16transform_kernelINS2_10policy_hubILb1EN4cuda3std3__45tupleIJN6thrust24THRUST_300001_SM_1000_NS6detail15normal_iteratorINSA_10device_ptrIfEEEEEEEE10policy1000El15multiply_by_twoSF_JPfEEEvT0_iT1_T2_DpNS2_10kernel_argIT3_EE_param_3];
	ld.param.u32 	%r47, [_ZN3cub18CUB_300001_SM_10006detail9transform16transform_kernelINS2_10policy_hubILb1EN4cuda3std3__45tupleIJN6thrust24THRUST_300001_SM_1000_NS6detail15normal_iteratorINSA_10device_ptrIfEEEEEEEE10policy1000El15multiply_by_twoSF_JPfEEEvT0_iT1_T2_DpNS2_10kernel_argIT3_EE_param_1];
	cvta.to.global.u64 	%rd1, %rd18;
	cvta.to.global.u64 	%rd2, %rd17;
	shl.b32 	%r1, %r47, 7;
	mov.u32 	%r48, %ctaid.x;
	cvt.u64.u32 	%rd19, %r48;
	cvt.s64.s32 	%rd20, %r1;
	mul.lo.s64 	%rd3, %rd20, %rd19;
	sub.s64 	%rd21, %rd16, %rd3;
	min.s64 	%rd22, %rd21, %rd20;
	cvt.u32.u64 	%r2, %rd22;
	shl.b32 	%r3, %r2, 2;
	mov.u32 	%r4, %tid.x;
	shl.b32 	%r69, %r4, 7;
	setp.ge.s32 	%p1, %r69, %r3;
	@%p1 bra 	$L__BB3_3;
	shl.b64 	%rd23, %rd3, 2;
	add.s64 	%rd24, %rd2, %rd23;
	mul.wide.u32 	%rd25, %r4, 128;
	add.s64 	%rd70, %rd24, %rd25;
$L__BB3_2:
	.pragma "nounroll";
	// begin inline asm
	prefetch.global.L2 [%rd70];
	// end inline asm
	add.s32 	%r69, %r69, 16384;
	add.s64 	%rd70, %rd70, 16384;
	setp.lt.s32 	%p2, %r69, %r3;
	@%p2 bra 	$L__BB3_2;
$L__BB3_3:
	shl.b64 	%rd27, %rd3, 2;
	add.s64 	%rd7, %rd2, %rd27;
	add.s64 	%rd8, %rd1, %rd27;
	setp.eq.s32 	%p3, %r1, %r2;
	@%p3 bra 	$L__BB3_45;
	setp.lt.s32 	%p4, %r47, 1;
	@%p4 bra 	$L__BB3_58;
	and.b32  	%r8, %r47, 7;
	setp.lt.u32 	%p5, %r47, 8;
	mov.b32 	%r78, 0;
	@%p5 bra 	$L__BB3_24;
	and.b32  	%r78, %r47, 2147483640;
	mov.b32 	%r72, 0;
$L__BB3_7:
	.pragma "nounroll";
	shl.b32 	%r51, %r72, 7;
	add.s32 	%r19, %r51, %r4;
	setp.ge.s32 	%p6, %r19, %r2;
	@%p6 bra 	$L__BB3_9;
	mul.wide.u32 	%rd28, %r19, 4;
	add.s64 	%rd29, %rd7, %rd28;
	ld.global.f32 	%f1, [%rd29];
	add.f32 	%f2, %f1, %f1;
	add.s64 	%rd30, %rd8, %rd28;
	st.global.f32 	[%rd30], %f2;
$L__BB3_9:
	add.s32 	%r52, %r19, 128;
	setp.ge.s32 	%p7, %r52, %r2;
	mul.wide.s32 	%rd31, %r52, 4;
	add.s64 	%rd12, %rd7, %rd31;
	add.s64 	%rd13, %rd8, %rd31;
	@%p7 bra 	$L__BB3_11;
	ld.global.f32 	%f3, [%rd12];
	add.f32 	%f4, %f3, %f3;
	st.global.f32 	[%rd13], %f4;
$L__BB3_11:
	add.s32 	%r53, %r19, 256;
	setp.ge.s32 	%p8, %r53, %r2;
	@%p8 bra 	$L__BB3_13;
	ld.global.f32 	%f5, [%rd12+512];
	add.f32 	%f6, %f5, %f5;
	st.global.f32 	[%rd13+512], %f6;
$L__BB3_13:
	add.s32 	%r54, %r19, 384;
	setp.ge.s32 	%p9, %r54, %r2;
	@%p9 bra 	$L__BB3_15;
	ld.global.f32 	%f7, [%rd12+1024];
	add.f32 	%f8, %f7, %f7;
	st.global.f32 	[%rd13+1024], %f8;
$L__BB3_15:
	add.s32 	%r55, %r19, 512;
	setp.ge.s32 	%p10, %r55, %r2;
	@%p10 bra 	$L__BB3_17;
	ld.global.f32 	%f9, [%rd12+1536];
	add.f32 	%f10, %f9, %f9;
	st.global.f32 	[%rd13+1536], %f10;
$L__BB3_17:
	add.s32 	%r56, %r19, 640;
	setp.ge.s32 	%p11, %r56, %r2;
	@%p11 bra 	$L__BB3_19;
	ld.global.f32 	%f11, [%rd12+2048];
	add.f32 	%f12, %f11, %f11;
	st.global.f32 	[%rd13+2048], %f12;
$L__BB3_19:
	add.s32 	%r57, %r19, 768;
	setp.ge.s32 	%p12, %r57, %r2;
	@%p12 bra 	$L__BB3_21;
	ld.global.f32 	%f13, [%rd12+2560];
	add.f32 	%f14, %f13, %f13;
	st.global.f32 	[%rd13+2560], %f14;
$L__BB3_21:
	add.s32 	%r58, %r19, 896;
	setp.ge.s32 	%p13, %r58, %r2;
	@%p13 bra 	$L__BB3_23;
	ld.global.f32 	%f15, [%rd12+3072];
	add.f32 	%f16, %f15, %f15;
	st.global.f32 	[%rd13+3072], %f16;
$L__BB3_23:
	add.s32 	%r72, %r72, 8;
	setp.eq.s32 	%p14, %r72, %r78;
	@%p14 bra 	$L__BB3_24;
	bra.uni 	$L__BB3_7;
$L__BB3_24:
	setp.eq.s32 	%p15, %r8, 0;
	@%p15 bra 	$L__BB3_58;
	and.b32  	%r35, %r47, 3;
	setp.lt.u32 	%p16, %r8, 4;
	@%p16 bra 	$L__BB3_35;
	shl.b32 	%r59, %r78, 7;
	add.s32 	%r36, %r59, %r4;
	setp.ge.s32 	%p17, %r36, %r2;
	@%p17 bra 	$L__BB3_28;
	mul.wide.s32 	%rd32, %r36, 4;
	add.s64 	%rd33, %rd7, %rd32;
	ld.global.f32 	%f17, [%rd33];
	add.f32 	%f18, %f17, %f17;
	add.s64 	%rd34, %rd8, %rd32;
	st.global.f32 	[%rd34], %f18;
$L__BB3_28:
	add.s32 	%r37, %r36, 128;
	setp.ge.s32 	%p18, %r37, %r2;
	@%p18 bra 	$L__BB3_30;
	mul.wide.s32 	%rd35, %r37, 4;
	add.s64 	%rd36, %rd7, %rd35;
	ld.global.f32 	%f19, [%rd36];
	add.f32 	%f20, %f19, %f19;
	add.s64 	%rd37, %rd8, %rd35;
	st.global.f32 	[%rd37], %f20;
$L__BB3_30:
	add.s32 	%r38, %r36, 256;
	setp.ge.s32 	%p19, %r38, %r2;
	@%p19 bra 	$L__BB3_32;
	mul.wide.s32 	%rd38, %r38, 4;
	add.s64 	%rd39, %rd7, %rd38;
	ld.global.f32 	%f21, [%rd39];
	add.f32 	%f22, %f21, %f21;
	add.s64 	%rd40, %rd8, %rd38;
	st.global.f32 	[%rd40], %f22;
$L__BB3_32:
	add.s32 	%r39, %r36, 384;
	setp.ge.s32 	%p20, %r39, %r2;
	@%p20 bra 	$L__BB3_34;
	mul.wide.s32 	%rd41, %r39, 4;
	add.s64 	%rd42, %rd7, %rd41;
	ld.global.f32 	%f23, [%rd42];
	add.f32 	%f24, %f23, %f23;
	add.s64 	%rd43, %rd8, %rd41;
	st.global.f32 	[%rd43], %f24;
$L__BB3_34:
	add.s32 	%r78, %r78, 4;
$L__BB3_35:
	setp.eq.s32 	%p21, %r35, 0;
	@%p21 bra 	$L__BB3_58;
	setp.eq.s32 	%p22, %r35, 1;
	@%p22 bra 	$L__BB3_42;
	shl.b32 	%r60, %r78, 7;
	add.s32 	%r42, %r60, %r4;
	setp.ge.s32 	%p23, %r42, %r2;
	@%p23 bra 	$L__BB3_39;
	mul.wide.s32 	%rd44, %r42, 4;
	add.s64 	%rd45, %rd7, %rd44;
	ld.global.f32 	%f25, [%rd45];
	add.f32 	%f26, %f25, %f25;
	add.s64 	%rd46, %rd8, %rd44;
	st.global.f32 	[%rd46], %f26;
$L__BB3_39:
	add.s32 	%r43, %r42, 128;
	setp.ge.s32 	%p24, %r43, %r2;
	@%p24 bra 	$L__BB3_41;
	mul.wide.s32 	%rd47, %r43, 4;
	add.s64 	%rd48, %rd7, %rd47;
	ld.global.f32 	%f27, [%rd48];
	add.f32 	%f28, %f27, %f27;
	add.s64 	%rd49, %rd8, %rd47;
	st.global.f32 	[%rd49], %f28;
$L__BB3_41:
	add.s32 	%r78, %r78, 2;
$L__BB3_42:
	and.b32  	%r61, %r47, 1;
	setp.eq.b32 	%p25, %r61, 1;
	not.pred 	%p26, %p25;
	@%p26 bra 	$L__BB3_58;
	shl.b32 	%r62, %r78, 7;
	add.s32 	%r46, %r62, %r4;
	setp.ge.s32 	%p27, %r46, %r2;
	@%p27 bra 	$L__BB3_58;
	mul.wide.s32 	%rd50, %r46, 4;
	add.s64 	%rd51, %rd7, %rd50;
	ld.global.f32 	%f29, [%rd51];
	add.f32 	%f30, %f29, %f29;
	add.s64 	%rd52, %rd8, %rd50;
	st.global.f32 	[%rd52], %f30;
	bra.uni 	$L__BB3_58;
$L__BB3_45:
	setp.lt.s32 	%p28, %r47, 1;
	@%p28 bra 	$L__BB3_58;
	and.b32  	%r10, %r47, 15;
	setp.lt.u32 	%p29, %r47, 16;
	mov.b32 	%r74, 0;
	@%p29 bra 	$L__BB3_49;
	and.b32  	%r74, %r47, 2147483632;
	neg.s32 	%r71, %r74;
	add.s32 	%r70, %r4, 1152;
	mul.wide.u32 	%rd53, %r4, 4;
	or.b64  	%rd71, %rd53, 4096;
$L__BB3_48:
	.pragma "nounroll";
	mul.wide.s32 	%rd54, %r70, 4;
	add.s64 	%rd55, %rd54, 1536;
	add.s64 	%rd56, %rd7, %rd71;
	ld.global.f32 	%f31, [%rd56+-4096];
	add.f32 	%f32, %f31, %f31;
	add.s64 	%rd57, %rd8, %rd71;
	st.global.f32 	[%rd57+-4096], %f32;
	ld.global.f32 	%f33, [%rd56+-3584];
	add.f32 	%f34, %f33, %f33;
	st.global.f32 	[%rd57+-3584], %f34;
	ld.global.f32 	%f35, [%rd56+-3072];
	add.f32 	%f36, %f35, %f35;
	st.global.f32 	[%rd57+-3072], %f36;
	ld.global.f32 	%f37, [%rd56+-2560];
	add.f32 	%f38, %f37, %f37;
	st.global.f32 	[%rd57+-2560], %f38;
	ld.global.f32 	%f39, [%rd56+-2048];
	add.f32 	%f40, %f39, %f39;
	st.global.f32 	[%rd57+-2048], %f40;
	ld.global.f32 	%f41, [%rd56+-1536];
	add.f32 	%f42, %f41, %f41;
	st.global.f32 	[%rd57+-1536], %f42;
	ld.global.f32 	%f43, [%rd56+-1024];
	add.f32 	%f44, %f43, %f43;
	st.global.f32 	[%rd57+-1024], %f44;
	ld.global.f32 	%f45, [%rd56+-512];
	add.f32 	%f46, %f45, %f45;
	st.global.f32 	[%rd57+-512], %f46;
	ld.global.f32 	%f47, [%rd56];
	add.f32 	%f48, %f47, %f47;
	st.global.f32 	[%rd57], %f48;
	add.s64 	%rd58, %rd7, %rd55;
	ld.global.f32 	%f49, [%rd58+-1536];
	add.f32 	%f50, %f49, %f49;
	add.s64 	%rd59, %rd8, %rd55;
	st.global.f32 	[%rd59+-1536], %f50;
	ld.global.f32 	%f51, [%rd58+-1024];
	add.f32 	%f52, %f51, %f51;
	st.global.f32 	[%rd59+-1024], %f52;
	ld.global.f32 	%f53, [%rd58+-512];
	add.f32 	%f54, %f53, %f53;
	st.global.f32 	[%rd59+-512], %f54;
	ld.global.f32 	%f55, [%rd58];
	add.f32 	%f56, %f55, %f55;
	st.global.f32 	[%rd59], %f56;
	ld.global.f32 	%f57, [%rd58+512];
	add.f32 	%f58, %f57, %f57;
	st.global.f32 	[%rd59+512], %f58;
	ld.global.f32 	%f59, [%rd58+1024];
	add.f32 	%f60, %f59, %f59;
	st.global.f32 	[%rd59+1024], %f60;
	ld.global.f32 	%f61, [%rd58+1536];
	add.f32 	%f62, %f61, %f61;
	st.global.f32 	[%rd59+1536], %f62;
	add.s32 	%r71, %r71, 16;
	add.s32 	%r70, %r70, 2048;
	add.s64 	%rd71, %rd71, 8192;
	setp.eq.s32 	%p30, %r71, 0;
	@%p30 bra 	$L__BB3_49;
	bra.uni 	$L__BB3_48;
$L__BB3_49:
	setp.eq.s32 	%p31, %r10, 0;
	@%p31 bra 	$L__BB3_58;
	and.b32  	%r22, %r47, 7;
	setp.lt.u32 	%p32, %r10, 8;
	@%p32 bra 	$L__BB3_52;
	shl.b32 	%r64, %r74, 7;
	add.s32 	%r65, %r64, %r4;
	mul.wide.s32 	%rd60, %r65, 4;
	add.s64 	%rd61, %rd7, %rd60;
	ld.global.f32 	%f63, [%rd61];
	add.f32 	%f64, %f63, %f63;
	add.s64 	%rd62, %rd8, %rd60;
	st.global.f32 	[%rd62], %f64;
	ld.global.f32 	%f65, [%rd61+512];
	add.f32 	%f66, %f65, %f65;
	st.global.f32 	[%rd62+512], %f66;
	ld.global.f32 	%f67, [%rd61+1024];
	add.f32 	%f68, %f67, %f67;
	st.global.f32 	[%rd62+1024], %f68;
	ld.global.f32 	%f69, [%rd61+1536];
	add.f32 	%f70, %f69, %f69;
	st.global.f32 	[%rd62+1536], %f70;
	ld.global.f32 	%f71, [%rd61+2048];
	add.f32 	%f72, %f71, %f71;
	st.global.f32 	[%rd62+2048], %f72;
	ld.global.f32 	%f73, [%rd61+2560];
	add.f32 	%f74, %f73, %f73;
	st.global.f32 	[%rd62+2560], %f74;
	ld.global.f32 	%f75, [%rd61+3072];
	add.f32 	%f76, %f75, %f75;
	st.global.f32 	[%rd62+3072], %f76;
	ld.global.f32 	%f77, [%rd61+3584];
	add.f32 	%f78, %f77, %f77;
	st.global.f32 	[%rd62+3584], %f78;
	add.s32 	%r74, %r74, 8;
$L__BB3_52:
	setp.eq.s32 	%p33, %r22, 0;
	@%p33 bra 	$L__BB3_58;
	and.b32  	%r25, %r47, 3;
	setp.lt.u32 	%p34, %r22, 4;
	@%p34 bra 	$L__BB3_55;
	shl.b32 	%r66, %r74, 7;
	add.s32 	%r67, %r66, %r4;
	mul.wide.s32 	%rd63, %r67, 4;
	add.s64 	%rd64, %rd7, %rd63;
	ld.global.f32 	%f79, [%rd64];
	add.f32 	%f80, %f79, %f79;
	add.s64 	%rd65, %rd8, %rd63;
	st.global.f32 	[%rd65], %f80;
	ld.global.f32 	%f81, [%rd64+512];
	add.f32 	%f82, %f81, %f81;
	st.global.f32 	[%rd65+512], %f82;
	ld.global.f32 	%f83, [%rd64+1024];
	add.f32 	%f84, %f83, %f83;
	st.global.f32 	[%rd65+1024], %f84;
	ld.global.f32 	%f85, [%rd64+1536];
	add.f32 	%f86, %f85, %f85;
	st.global.f32 	[%rd65+1536], %f86;
	add.s32 	%r74, %r74, 4;
$L__BB3_55:
	setp.eq.s32 	%p35, %r25, 0;
	@%p35 bra 	$L__BB3_58;
	shl.b32 	%r68, %r74, 7;
	add.s32 	%r77, %r4, %r68;
	neg.s32 	%r76, %r25;
$L__BB3_57:
	.pragma "nounroll";
	mul.wide.s32 	%rd67, %r77, 4;
	add.s64 	%rd68, %rd8, %rd67;
	add.s64 	%rd69, %rd7, %rd67;
	ld.global.f32 	%f87, [%rd69];
	add.f32 	%f88, %f87, %f87;
	st.global.f32 	[%rd68], %f88;
	add.s32 	%r77, %r77, 128;
	add.s32 	%r76, %r76, 1;
	setp.eq.s32 	%p36, %r76, 0;
	@%p36 bra 	$L__BB3_58;
	bra.uni 	$L__BB3_57;
$L__BB3_58:
	ret;

}
	// .globl	_ZN3cub18CUB_300001_SM_10006detail9transform16transform_kernelINS2_10policy_hubILb0EN4cuda3std3__45tupleIJN6thrust24THRUST_300001_SM_1000_NS6detail15normal_iteratorINSA_10device_ptrIfEEEESF_EEEE10policy1000EiNS7_4plusIfEESF_JPfSL_EEEvT0_iT1_T2_DpNS2_10kernel_argIT3_EE
.visible .entry _ZN3cub18CUB_300001_SM_10006detail9transform16transform_kernelINS2_10policy_hubILb0EN4cuda3std3__45tupleIJN6thrust24THRUST_300001_SM_1000_NS6detail15normal_iteratorINSA_10device_ptrIfEEEESF_EEEE10policy1000EiNS7_4plusIfEESF_JPfSL_EEEvT0_iT1_T2_DpNS2_10kernel_argIT3_EE(
	.param .u32 _ZN3cub18CUB_300001_SM_10006detail9transform16transform_kernelINS2_10policy_hubILb0EN4cuda3std3__45tupleIJN6thrust24THRUST_300001_SM_1000_NS6detail15normal_iteratorINSA_10device_ptrIfEEEESF_EEEE10policy1000EiNS7_4plusIfEESF_JPfSL_EEEvT0_iT1_T2_DpNS2_10kernel_argIT3_EE_param_0,
	.param .u32 _ZN3cub18CUB_300001_SM_10006detail9transform16transform_kernelINS2_10policy_hubILb0EN4cuda3std3__45tupleIJN6thrust24THRUST_300001_SM_1000_NS6detail15normal_iteratorINSA_10device_ptrIfEEEESF_EEEE10policy1000EiNS7_4plusIfEESF_JPfSL_EEEvT0_iT1_T2_DpNS2_10kernel_argIT3_EE_param_1,
	.param .align 1 .b8 _ZN3cub18CUB_300001_SM_10006detail9transform16transform_kernelINS2_10policy_hubILb0EN4cuda3std3__45tupleIJN6thrust24THRUST_300001_SM_1000_NS6detail15normal_iteratorINSA_10device_ptrIfEEEESF_EEEE10policy1000EiNS7_4plusIfEESF_JPfSL_EEEvT0_iT1_T2_DpNS2_10kernel_argIT3_EE_param_2[1],
	.param .align 8 .b8 _ZN3cub18CUB_300001_SM_10006detail9transform16transform_kernelINS2_10policy_hubILb0EN4cuda3std3__45tupleIJN6thrust24THRUST_300001_SM_1000_NS6detail15normal_iteratorINSA_10device_ptrIfEEEESF_EEEE10policy1000EiNS7_4plusIfEESF_JPfSL_EEEvT0_iT1_T2_DpNS2_10kernel_argIT3_EE_param_3[8],
	.param .align 8 .b8 _ZN3cub18CUB_300001_SM_10006detail9transform16transform_kernelINS2_10policy_hubILb0EN4cuda3std3__45tupleIJN6thrust24THRUST_300001_SM_1000_NS6detail15normal_iteratorINSA_10device_ptrIfEEEESF_EEEE10policy1000EiNS7_4plusIfEESF_JPfSL_EEEvT0_iT1_T2_DpNS2_10kernel_argIT3_EE_param_4[16],
	.param .align 8 .b8 _ZN3cub18CUB_300001_SM_10006detail9transform16transform_kernelINS2_10policy_hubILb0EN4cuda3std3__45tupleIJN6thrust24THRUST_300001_SM_1000_NS6detail15normal_iteratorINSA_10device_ptrIfEEEESF_EEEE10policy1000EiNS7_4plusIfEESF_JPfSL_EEEvT0_iT1_T2_DpNS2_10kernel_argIT3_EE_param_5[16]
)
.maxntid 128
{
	.reg .pred 	%p<28>;
	.reg .b32 	%r<188>;
	.reg .b32 	%f<7>;
	.reg .b64 	%rd<143>;
	// demoted variable
	.shared .align 8 .u64 _ZZN3cub18CUB_300001_SM_10006detail9transform23transform_kernel_ublkcpINS2_19async_copy_policy_tILi128EEEiN4cuda3std3__44plusIfEEN6thrust24THRUST_300001_SM_1000_NS6detail15normal_iteratorINSC_10device_ptrIfEEEEJffEEEvT0_iT1_T2_DpNS2_16aligned_base_ptrIT3_EEE3bar;
	ld.param.u64 	%rd66, [_ZN3cub18CUB_300001_SM_10006detail9transform16transform_kernelINS2_10policy_hubILb0EN4cuda3std3__45tupleIJN6thrust24THRUST_300001_SM_1000_NS6detail15normal_iteratorINSA_10device_ptrIfEEEESF_EEEE10policy1000EiNS7_4plusIfEESF_JPfSL_EEEvT0_iT1_T2_DpNS2_10kernel_argIT3_EE_param_5];
	ld.param.u64 	%rd64, [_ZN3cub18CUB_300001_SM_10006detail9transform16transform_kernelINS2_10policy_hubILb0EN4cuda3std3__45tupleIJN6thrust24THRUST_300001_SM_1000_NS6detail15normal_iteratorINSA_10device_ptrIfEEEESF_EEEE10policy1000EiNS7_4plusIfEESF_JPfSL_EEEvT0_iT1_T2_DpNS2_10kernel_argIT3_EE_param_4];
	ld.param.u32 	%r71, [_ZN3cub18CUB_300001_SM_10006detail9transform16transform_kernelINS2_10policy_hubILb0EN4cuda3std3__45tupleIJN6thrust24THRUST_300001_SM_1000_NS6detail15normal_iteratorINSA_10device_ptrIfEEEESF_EEEE10policy1000EiNS7_4plusIfEESF_JPfSL_EEEvT0_iT1_T2_DpNS2_10kernel_argIT3_EE_param_0];
	ld.param.u64 	%rd67, [_ZN3cub18CUB_300001_SM_10006detail9transform16transform_kernelINS2_10policy_hubILb0EN4cuda3std3__45tupleIJN6thrust24THRUST_300001_SM_1000_NS6detail15normal_iteratorINSA_10device_ptrIfEEEESF_EEEE10policy1000EiNS7_4plusIfEESF_JPfSL_EEEvT0_iT1_T2_DpNS2_10kernel_argIT3_EE_param_5+8];
	ld.param.u64 	%rd65, [_ZN3cub18CUB_300001_SM_10006detail9transform16transform_kernelINS2_10policy_hubILb0EN4cuda3std3__45tupleIJN6thrust24THRUST_300001_SM_1000_NS6detail15normal_iteratorINSA_10device_ptrIfEEEESF_EEEE10policy1000EiNS7_4plusIfEESF_JPfSL_EEEvT0_iT1_T2_DpNS2_10kernel_argIT3_EE_param_4+8];
	ld.param.u64 	%rd68, [_ZN3cub18CUB_300001_SM_10006detail9transform16transform_kernelINS2_10policy_hubILb0EN4cuda3std3__45tupleIJN6thrust24THRUST_300001_SM_1000_NS6detail15normal_iteratorINSA_10device_ptrIfEEEESF_EEEE10policy1000EiNS7_4plusIfEESF_JPfSL_EEEvT0_iT1_T2_DpNS2_10kernel_argIT3_EE_param_3];
	ld.param.u32 	%r70, [_ZN3cub18CUB_300001_SM_10006detail9transform16transform_kernelINS2_10policy_hubILb0EN4cuda3std3__45tupleIJN6thrust24THRUST_300001_SM_1000_NS6detail15normal_iteratorINSA_10device_ptrIfEEEESF_EEEE10policy1000EiNS7_4plusIfEESF_JPfSL_EEEvT0_iT1_T2_DpNS2_10kernel_argIT3_EE_param_1];
	cvta.to.global.u64 	%rd1, %rd68;
	cvt.u32.u64 	%r1, %rd65;
	cvt.u32.u64 	%r2, %rd67;
	shl.b32 	%r3, %r70, 7;
	mov.u32 	%r72, %ctaid.x;
	mul.lo.s32 	%r4, %r3, %r72;
	sub.s32 	%r5, %r71, %r4;
	min.s32 	%r6, %r3, %r5;
	setp.eq.s32 	%p1, %r72, 0;
	add.s32 	%r74, %r72, 2;
	mov.u32 	%r75, %nctaid.x;
	setp.ge.u32 	%p2, %r74, %r75;
	shl.b32 	%r7, %r70, 9;
	or.pred  	%p3, %p1, %p2;
	@%p3 bra 	$L__BB4_5;
	mov.b32 	%r139, -1;
	// begin inline asm
	{
	 .reg .pred P_OUT; 
	elect.sync _|P_OUT, %r139;
	selp.b32 %r138, 1, 0, P_OUT; 
}
	// end inline asm
	mov.u32 	%r140, %tid.x;
	setp.gt.u32 	%p18, %r140, 31;
	setp.eq.s32 	%p19, %r138, 0;
	or.pred  	%p20, %p18, %p19;
	@%p20 bra 	$L__BB4_3;
	mov.u32 	%r141, _ZZN3cub18CUB_300001_SM_10006detail9transform23transform_kernel_ublkcpINS2_19async_copy_policy_tILi128EEEiN4cuda3std3__44plusIfEEN6thrust24THRUST_300001_SM_1000_NS6detail15normal_iteratorINSC_10device_ptrIfEEEEJffEEEvT0_iT1_T2_DpNS2_16aligned_base_ptrIT3_EEE3bar;
	mov.b32 	%r142, 1;
	// begin inline asm
	mbarrier.init.shared.b64 [%r141], %r142;
	// end inline asm
	// begin inline asm
	fence.proxy.async.shared::cta; // 6.
	// end inline asm
	mul.wide.s32 	%rd120, %r4, 4;
	add.s32 	%r151, %r7, 15;
	add.s32 	%r152, %r151, %r1;
	and.b32  	%r144, %r152, -16;
	cvta.to.global.u64 	%rd121, %rd64;
	add.s64 	%rd117, %rd121, %rd120;
	mov.u32 	%r143, _ZN3cub18CUB_300001_SM_10006detail9transform4smemE;
	// begin inline asm
	cp.async.bulk.shared::cluster.global.mbarrier::complete_tx::bytes [%r143], [%rd117], %r144, [%r141];
	// end inline asm
	add.s32 	%r153, %r151, %r2;
	and.b32  	%r147, %r153, -16;
	add.s32 	%r154, %r143, %r7;
	add.s32 	%r146, %r154, 128;
	cvta.to.global.u64 	%rd122, %rd66;
	add.s64 	%rd118, %rd122, %rd120;
	// begin inline asm
	cp.async.bulk.shared::cluster.global.mbarrier::complete_tx::bytes [%r146], [%rd118], %r147, [%r141];
	// end inline asm
	add.s32 	%r150, %r147, %r144;
	// begin inline asm
	mbarrier.arrive.expect_tx.release.cta.shared::cta.b64 %rd119, [%r141], %r150; // 8. 
	// end inline asm
$L__BB4_3:
	bar.sync 	0;
	mov.u32 	%r156, _ZZN3cub18CUB_300001_SM_10006detail9transform23transform_kernel_ublkcpINS2_19async_copy_policy_tILi128EEEiN4cuda3std3__44plusIfEEN6thrust24THRUST_300001_SM_1000_NS6detail15normal_iteratorINSC_10device_ptrIfEEEEJffEEEvT0_iT1_T2_DpNS2_16aligned_base_ptrIT3_EEE3bar;
$L__BB4_4:
	mov.b32 	%r157, 0;
	// begin inline asm
	{
	 .reg .pred P_OUT; 
	mbarrier.try_wait.parity.shared::cta.b64  P_OUT, [%r156], %r157;                                // 7a. 
	selp.b32 %r155, 1, 0, P_OUT; 
}
	// end inline asm
	setp.eq.s32 	%p21, %r155, 0;
	@%p21 bra 	$L__BB4_4;
	bra.uni 	$L__BB4_26;
$L__BB4_5:
	cvt.s64.s32 	%rd4, %r1;
	cvt.s64.s32 	%rd5, %r4;
	shl.b32 	%r77, %r6, 2;
	cvt.s64.s32 	%rd69, %r77;
	shr.u64 	%rd6, %rd69, 2;
	mov.u32 	%r8, %ntid.x;
	mov.u32 	%r9, %ntid.y;
	mul.lo.s32 	%r78, %r8, %r9;
	mov.u32 	%r10, %ntid.z;
	mul.lo.s32 	%r11, %r78, %r10;
	mov.u32 	%r79, %tid.x;
	mov.u32 	%r80, %tid.y;
	mov.u32 	%r81, %tid.z;
	mad.lo.s32 	%r82, %r81, %r9, %r80;
	mad.lo.s32 	%r83, %r82, %r8, %r79;
	cvt.u64.u32 	%rd140, %r83;
	setp.le.u64 	%p4, %rd6, %rd140;
	@%p4 bra 	$L__BB4_15;
	cvt.u32.u64 	%r84, %rd140;
	cvt.u64.u32 	%rd8, %r11;
	add.s32 	%r85, %r84, %r11;
	cvt.u64.u32 	%rd70, %r85;
	max.u64 	%rd71, %rd6, %rd70;
	setp.gt.u64 	%p5, %rd6, %rd70;
	selp.u64 	%rd9, 1, 0, %p5;
	add.s64 	%rd72, %rd9, %rd70;
	sub.s64 	%rd10, %rd71, %rd72;
	and.b64  	%rd73, %rd10, -4294967296;
	setp.ne.s64 	%p6, %rd73, 0;
	@%p6 bra 	$L__BB4_8;
	cvt.u32.u64 	%r86, %rd8;
	cvt.u32.u64 	%r87, %rd10;
	div.u32 	%r88, %r87, %r86;
	cvt.u64.u32 	%rd129, %r88;
	bra.uni 	$L__BB4_9;
$L__BB4_8:
	div.u64 	%rd129, %rd10, %rd8;
$L__BB4_9:
	add.s64 	%rd14, %rd129, %rd9;
	and.b64  	%rd74, %rd14, 3;
	setp.eq.s64 	%p7, %rd74, 3;
	mov.u64 	%rd133, %rd140;
	@%p7 bra 	$L__BB4_12;
	shl.b64 	%rd75, %rd140, 2;
	shl.b64 	%rd76, %rd5, 2;
	add.s64 	%rd77, %rd75, %rd76;
	add.s64 	%rd78, %rd77, %rd4;
	add.s64 	%rd131, %rd64, %rd78;
	mov.u32 	%r90, _ZN3cub18CUB_300001_SM_10006detail9transform4smemE;
	add.s32 	%r91, %r1, %r90;
	shl.b32 	%r92, %r84, 2;
	add.s32 	%r170, %r91, %r92;
	mul.lo.s32 	%r93, %r10, %r9;
	mul.lo.s32 	%r94, %r93, %r8;
	shl.b32 	%r13, %r94, 2;
	add.s64 	%rd79, %rd14, 1;
	and.b64  	%rd80, %rd79, 3;
	neg.s64 	%rd130, %rd80;
	mov.u64 	%rd133, %rd140;
$L__BB4_11:
	.pragma "nounroll";
	// begin inline asm
	cp.async.ca.shared.global [%r170], [%rd131], 4, 4;
	// end inline asm
	add.s64 	%rd133, %rd133, %rd8;
	shl.b64 	%rd82, %rd8, 2;
	add.s64 	%rd131, %rd131, %rd82;
	add.s32 	%r170, %r170, %r13;
	add.s64 	%rd130, %rd130, 1;
	setp.ne.s64 	%p8, %rd130, 0;
	@%p8 bra 	$L__BB4_11;
$L__BB4_12:
	setp.lt.u64 	%p9, %rd14, 3;
	@%p9 bra 	$L__BB4_15;
	shl.b64 	%rd24, %rd8, 2;
	shl.b64 	%rd83, %rd133, 2;
	shl.b64 	%rd84, %rd5, 2;
	add.s64 	%rd25, %rd83, %rd84;
	shl.b64 	%rd85, %rd8, 3;
	add.s64 	%rd26, %rd25, %rd85;
	add.s64 	%rd86, %rd133, %rd5;
	shl.b64 	%rd87, %rd86, 2;
	mad.lo.s64 	%rd27, %rd8, 12, %rd87;
	cvt.u32.u64 	%r96, %rd65;
	mov.u32 	%r97, _ZN3cub18CUB_300001_SM_10006detail9transform4smemE;
	add.s32 	%r98, %r96, %r97;
	mul.lo.s32 	%r99, %r10, %r9;
	mul.lo.s32 	%r100, %r99, %r8;
	shl.b32 	%r101, %r100, 2;
	cvt.u32.u64 	%r102, %rd133;
	shl.b32 	%r103, %r102, 2;
	add.s32 	%r171, %r98, %r103;
	add.s32 	%r174, %r171, %r101;
	shl.b32 	%r104, %r100, 3;
	add.s32 	%r173, %r171, %r104;
	mad.lo.s32 	%r172, %r100, 12, %r171;
	cvt.s64.s32 	%rd88, %rd65;
	add.s64 	%rd134, %rd64, %rd88;
$L__BB4_14:
	add.s64 	%rd89, %rd134, %rd25;
	// begin inline asm
	cp.async.ca.shared.global [%r171], [%rd89], 4, 4;
	// end inline asm
	add.s64 	%rd93, %rd25, %rd24;
	add.s64 	%rd90, %rd134, %rd93;
	// begin inline asm
	cp.async.ca.shared.global [%r174], [%rd90], 4, 4;
	// end inline asm
	add.s64 	%rd91, %rd134, %rd26;
	// begin inline asm
	cp.async.ca.shared.global [%r173], [%rd91], 4, 4;
	// end inline asm
	add.s64 	%rd92, %rd134, %rd27;
	// begin inline asm
	cp.async.ca.shared.global [%r172], [%rd92], 4, 4;
	// end inline asm
	add.s64 	%rd133, %rd133, %rd24;
	mul.wide.u32 	%rd94, %r11, 16;
	add.s64 	%rd134, %rd134, %rd94;
	mul.lo.s32 	%r109, %r10, %r9;
	mul.lo.s32 	%r110, %r109, %r8;
	shl.b32 	%r111, %r110, 4;
	add.s32 	%r174, %r174, %r111;
	add.s32 	%r173, %r173, %r111;
	add.s32 	%r172, %r172, %r111;
	add.s32 	%r171, %r171, %r111;
	setp.lt.u64 	%p10, %rd133, %rd6;
	@%p10 bra 	$L__BB4_14;
$L__BB4_15:
	setp.le.u64 	%p11, %rd6, %rd140;
	// begin inline asm
	cp.async.commit_group;
	// end inline asm
	cvt.s64.s32 	%rd33, %r2;
	@%p11 bra 	$L__BB4_25;
	cvt.u32.u64 	%r112, %rd140;
	cvt.u64.u32 	%rd34, %r11;
	add.s32 	%r113, %r112, %r11;
	cvt.u64.u32 	%rd95, %r113;
	max.u64 	%rd96, %rd6, %rd95;
	setp.gt.u64 	%p12, %rd6, %rd95;
	selp.u64 	%rd35, 1, 0, %p12;
	add.s64 	%rd97, %rd35, %rd95;
	sub.s64 	%rd36, %rd96, %rd97;
	and.b64  	%rd98, %rd36, -4294967296;
	setp.ne.s64 	%p13, %rd98, 0;
	@%p13 bra 	$L__BB4_18;
	cvt.u32.u64 	%r114, %rd34;
	cvt.u32.u64 	%r115, %rd36;
	div.u32 	%r116, %r115, %r114;
	cvt.u64.u32 	%rd136, %r116;
	bra.uni 	$L__BB4_19;
$L__BB4_18:
	div.u64 	%rd136, %rd36, %rd34;
$L__BB4_19:
	add.s64 	%rd40, %rd136, %rd35;
	and.b64  	%rd99, %rd40, 3;
	setp.eq.s64 	%p14, %rd99, 3;
	@%p14 bra 	$L__BB4_22;
	shl.b64 	%rd100, %rd140, 2;
	shl.b64 	%rd101, %rd5, 2;
	add.s64 	%rd102, %rd100, %rd101;
	add.s64 	%rd103, %rd102, %rd33;
	add.s64 	%rd138, %rd66, %rd103;
	shl.b64 	%rd42, %rd34, 2;
	mov.u32 	%r118, _ZN3cub18CUB_300001_SM_10006detail9transform4smemE;
	add.s32 	%r119, %r2, %r118;
	add.s32 	%r120, %r119, %r7;
	shl.b32 	%r121, %r112, 2;
	add.s32 	%r175, %r120, %r121;
	mul.lo.s32 	%r122, %r10, %r9;
	mul.lo.s32 	%r123, %r122, %r8;
	shl.b32 	%r29, %r123, 2;
	add.s64 	%rd104, %rd40, 1;
	and.b64  	%rd105, %rd104, 3;
	neg.s64 	%rd137, %rd105;
$L__BB4_21:
	.pragma "nounroll";
	add.s32 	%r124, %r175, 128;
	// begin inline asm
	cp.async.ca.shared.global [%r124], [%rd138], 4, 4;
	// end inline asm
	add.s64 	%rd140, %rd140, %rd34;
	add.s64 	%rd138, %rd138, %rd42;
	add.s32 	%r175, %r175, %r29;
	add.s64 	%rd137, %rd137, 1;
	setp.ne.s64 	%p15, %rd137, 0;
	@%p15 bra 	$L__BB4_21;
$L__BB4_22:
	setp.lt.u64 	%p16, %rd40, 3;
	@%p16 bra 	$L__BB4_25;
	shl.b64 	%rd51, %rd34, 2;
	shl.b64 	%rd107, %rd140, 2;
	shl.b64 	%rd108, %rd5, 2;
	add.s64 	%rd52, %rd107, %rd108;
	add.s64 	%rd53, %rd52, %rd51;
	shl.b64 	%rd54, %rd34, 4;
	shl.b64 	%rd109, %rd34, 3;
	add.s64 	%rd55, %rd52, %rd109;
	add.s64 	%rd110, %rd140, %rd5;
	shl.b64 	%rd111, %rd110, 2;
	mad.lo.s64 	%rd56, %rd34, 12, %rd111;
	mov.u32 	%r125, _ZN3cub18CUB_300001_SM_10006detail9transform4smemE;
	add.s32 	%r126, %r2, %r125;
	mul.lo.s32 	%r127, %r10, %r9;
	mul.lo.s32 	%r128, %r127, %r8;
	shl.b32 	%r129, %r128, 2;
	cvt.u32.u64 	%r130, %rd140;
	shl.b32 	%r131, %r130, 2;
	add.s32 	%r132, %r126, %r7;
	add.s32 	%r176, %r132, %r131;
	add.s32 	%r179, %r176, %r129;
	shl.b32 	%r33, %r128, 4;
	shl.b32 	%r133, %r128, 3;
	add.s32 	%r178, %r176, %r133;
	mad.lo.s32 	%r177, %r128, 12, %r176;
	add.s64 	%rd141, %rd66, %rd33;
$L__BB4_24:
	add.s64 	%rd113, %rd141, %rd52;
	add.s32 	%r134, %r176, 128;
	// begin inline asm
	cp.async.ca.shared.global [%r134], [%rd113], 4, 4;
	// end inline asm
	add.s64 	%rd114, %rd141, %rd53;
	add.s32 	%r135, %r179, 128;
	// begin inline asm
	cp.async.ca.shared.global [%r135], [%rd114], 4, 4;
	// end inline asm
	add.s64 	%rd115, %rd141, %rd55;
	add.s32 	%r136, %r178, 128;
	// begin inline asm
	cp.async.ca.shared.global [%r136], [%rd115], 4, 4;
	// end inline asm
	add.s64 	%rd116, %rd141, %rd56;
	add.s32 	%r137, %r177, 128;
	// begin inline asm
	cp.async.ca.shared.global [%r137], [%rd116], 4, 4;
	// end inline asm
	add.s64 	%rd140, %rd140, %rd51;
	add.s64 	%rd141, %rd141, %rd54;
	add.s32 	%r179, %r179, %r33;
	add.s32 	%r178, %r178, %r33;
	add.s32 	%r177, %r177, %r33;
	add.s32 	%r176, %r176, %r33;
	setp.lt.u64 	%p17, %rd140, %rd6;
	@%p17 bra 	$L__BB4_24;
$L__BB4_25:
	// begin inline asm
	cp.async.commit_group;
	// end inline asm
	// begin inline asm
	cp.async.wait_group 0;
	// end inline asm
	barrier.sync 	0;
$L__BB4_26:
	cvt.u32.u64 	%r45, %rd65;
	setp.gt.s32 	%p22, %r3, %r5;
	@%p22 bra 	$L__BB4_30;
	setp.lt.s32 	%p23, %r70, 1;
	@%p23 bra 	$L__BB4_35;
	mov.u32 	%r180, %tid.x;
	neg.s32 	%r183, %r70;
	add.s32 	%r158, %r2, %r7;
	shl.b32 	%r159, %r180, 2;
	add.s32 	%r160, %r158, %r159;
	mov.u32 	%r161, _ZN3cub18CUB_300001_SM_10006detail9transform4smemE;
	add.s32 	%r162, %r160, %r161;
	add.s32 	%r182, %r162, 128;
	add.s32 	%r163, %r45, %r159;
	add.s32 	%r181, %r161, %r163;
	mul.wide.s32 	%rd123, %r4, 4;
	add.s64 	%rd62, %rd1, %rd123;
$L__BB4_29:
	.pragma "nounroll";
	mul.wide.s32 	%rd124, %r180, 4;
	add.s64 	%rd125, %rd62, %rd124;
	ld.shared.f32 	%f1, [%r181];
	ld.shared.f32 	%f2, [%r182];
	add.f32 	%f3, %f1, %f2;
	st.global.f32 	[%rd125], %f3;
	add.s32 	%r183, %r183, 1;
	setp.eq.s32 	%p24, %r183, 0;
	add.s32 	%r182, %r182, 512;
	add.s32 	%r181, %r181, 512;
	add.s32 	%r180, %r180, 128;
	@%p24 bra 	$L__BB4_35;
	bra.uni 	$L__BB4_29;
$L__BB4_30:
	setp.lt.s32 	%p25, %r70, 1;
	@%p25 bra 	$L__BB4_35;
	mov.u32 	%r184, %tid.x;
	neg.s32 	%r187, %r70;
	add.s32 	%r164, %r2, %r7;
	shl.b32 	%r165, %r184, 2;
	add.s32 	%r166, %r164, %r165;
	mov.u32 	%r167, _ZN3cub18CUB_300001_SM_10006detail9transform4smemE;
	add.s32 	%r168, %r166, %r167;
	add.s32 	%r186, %r168, 128;
	add.s32 	%r169, %r45, %r165;
	add.s32 	%r185, %r167, %r169;
	mul.wide.s32 	%rd126, %r4, 4;
	add.s64 	%rd63, %rd1, %rd126;
$L__BB4_32:
	.pragma "nounroll";
	setp.ge.s32 	%p26, %r184, %r6;
	@%p26 bra 	$L__BB4_34;
	ld.shared.f32 	%f4, [%r185];
	ld.shared.f32 	%f5, [%r186];
	add.f32 	%f6, %f4, %f5;
	mul.wide.s32 	%rd127, %r184, 4;
	add.s64 	%rd128, %rd63, %rd127;
	st.global.f32 	[%rd128], %f6;
$L__BB4_34:
	add.s32 	%r187, %r187, 1;
	setp.ne.s32 	%p27, %r187, 0;
	add.s32 	%r186, %r186, 512;
	add.s32 	%r185, %r185, 512;
	add.s32 	%r184, %r184, 128;
	@%p27 bra 	$L__BB4_32;
$L__BB4_35:
	ret;

}
	// .globl	_ZN3cub18CUB_300001_SM_10006detail9transform16transform_kernelINS2_10policy_hubILb0EN4cuda3std3__45tupleIJN6thrust24THRUST_300001_SM_1000_NS6detail15normal_iteratorINSA_10device_ptrIfEEEESF_EEEE10policy1000ElNS7_4plusIfEESF_JPfSL_EEEvT0_iT1_T2_DpNS2_10kernel_argIT3_EE
.visible .entry _ZN3cub18CUB_300001_SM_10006detail9transform16transform_kernelINS2_10policy_hubILb0EN4cuda3std3__45tupleIJN6thrust24THRUST_300001_SM_1000_NS6detail15normal_iteratorINSA_10device_ptrIfEEEESF_EEEE10policy1000ElNS7_4plusIfEESF_JPfSL_EEEvT0_iT1_T2_DpNS2_10kernel_argIT3_EE(
	.param .u64 _ZN3cub18CUB_300001_SM_10006detail9transform16transform_kernelINS2_10policy_hubILb0EN4cuda3std3__45tupleIJN6thrust24THRUST_300001_SM_1000_NS6detail15normal_iteratorINSA_10device_ptrIfEEEESF_EEEE10policy1000ElNS7_4plusIfEESF_JPfSL_EEEvT0_iT1_T2_DpNS2_10kernel_argIT3_EE_param_0,
	.param .u32 _ZN3cub18CUB_300001_SM_10006detail9transform16transform_kernelINS2_10policy_hubILb0EN4cuda3std3__45tupleIJN6thrust24THRUST_300001_SM_1000_NS6detail15normal_iteratorINSA_10device_ptrIfEEEESF_EEEE10policy1000ElNS7_4plusIfEESF_JPfSL_EEEvT0_iT1_T2_DpNS2_10kernel_argIT3_EE_param_1,
	.param .align 1 .b8 _ZN3cub18CUB_300001_SM_10006detail9transform16transform_kernelINS2_10policy_hubILb0EN4cuda3std3__45tupleIJN6thrust24THRUST_300001_SM_1000_NS6detail15normal_iteratorINSA_10device_ptrIfEEEESF_EEEE10policy1000ElNS7_4plusIfEESF_JPfSL_EEEvT0_iT1_T2_DpNS2_10kernel_argIT3_EE_param_2[1],
	.param .align 8 .b8 _ZN3cub18CUB_300001_SM_10006detail9transform16transform_kernelINS2_10policy_hubILb0EN4cuda3std3__45tupleIJN6thrust24THRUST_300001_SM_1000_NS6detail15normal_iteratorINSA_10device_ptrIfEEEESF_EEEE10policy1000ElNS7_4plusIfEESF_JPfSL_EEEvT0_iT1_T2_DpNS2_10kernel_argIT3_EE_param_3[8],
	.param .align 8 .b8 _ZN3cub18CUB_300001_SM_10006detail9transform16transform_kernelINS2_10policy_hubILb0EN4cuda3std3__45tupleIJN6thrust24THRUST_300001_SM_1000_NS6detail15normal_iteratorINSA_10device_ptrIfEEEESF_EEEE10policy1000ElNS7_4plusIfEESF_JPfSL_EEEvT0_iT1_T2_DpNS2_10kernel_argIT3_EE_param_4[16],
	.param .align 8 .b8 _ZN3cub18CUB_300001_SM_10006detail9transform16transform_kernelINS2_10policy_hubILb0EN4cuda3std3__45tupleIJN6thrust24THRUST_300001_SM_1000_NS6detail15normal_iteratorINSA_10device_ptrIfEEEESF_EEEE10policy1000ElNS7_4plusIfEESF_JPfSL_EEEvT0_iT1_T2_DpNS2_10kernel_argIT3_EE_param_5[16]
)
.maxntid 128
{
	.reg .pred 	%p<28>;
	.reg .b32 	%r<181>;
	.reg .b32 	%f<7>;
	.reg .b64 	%rd<147>;
	// demoted variable
	.shared .align 8 .u64 _ZZN3cub18CUB_300001_SM_10006detail9transform23transform_kernel_ublkcpINS2_19async_copy_policy_tILi128EEElN4cuda3std3__44plusIfEEN6thrust24THRUST_300001_SM_1000_NS6detail15normal_iteratorINSC_10device_ptrIfEEEEJffEEEvT0_iT1_T2_DpNS2_16aligned_base_ptrIT3_EEE3bar;
	ld.param.u64 	%rd68, [_ZN3cub18CUB_300001_SM_10006detail9transform16transform_kernelINS2_10policy_hubILb0EN4cuda3std3__45tupleIJN6thrust24THRUST_300001_SM_1000_NS6detail15normal_iteratorINSA_10device_ptrIfEEEESF_EEEE10policy1000ElNS7_4plusIfEESF_JPfSL_EEEvT0_iT1_T2_DpNS2_10kernel_argIT3_EE_param_5];
	ld.param.u64 	%rd66, [_ZN3cub18CUB_300001_SM_10006detail9transform16transform_kernelINS2_10policy_hubILb0EN4cuda3std3__45tupleIJN6thrust24THRUST_300001_SM_1000_NS6detail15normal_iteratorINSA_10device_ptrIfEEEESF_EEEE10policy1000ElNS7_4plusIfEESF_JPfSL_EEEvT0_iT1_T2_DpNS2_10kernel_argIT3_EE_param_4];
	ld.param.u64 	%rd70, [_ZN3cub18CUB_300001_SM_10006detail9transform16transform_kernelINS2_10policy_hubILb0EN4cuda3std3__45tupleIJN6thrust24THRUST_300001_SM_1000_NS6detail15normal_iteratorINSA_10device_ptrIfEEEESF_EEEE10policy1000ElNS7_4plusIfEESF_JPfSL_EEEvT0_iT1_T2_DpNS2_10kernel_argIT3_EE_param_0];
	ld.param.u64 	%rd69, [_ZN3cub18CUB_300001_SM_10006detail9transform16transform_kernelINS2_10policy_hubILb0EN4cuda3std3__45tupleIJN6thrust24THRUST_300001_SM_1000_NS6detail15normal_iteratorINSA_10device_ptrIfEEEESF_EEEE10policy1000ElNS7_4plusIfEESF_JPfSL_EEEvT0_iT1_T2_DpNS2_10kernel_argIT3_EE_param_5+8];
	ld.param.u64 	%rd67, [_ZN3cub18CUB_300001_SM_10006detail9transform16transform_kernelINS2_10policy_hubILb0EN4cuda3std3__45tupleIJN6thrust24THRUST_300001_SM_1000_NS6detail15normal_iteratorINSA_10device_ptrIfEEEESF_EEEE10policy1000ElNS7_4plusIfEESF_JPfSL_EEEvT0_iT1_T2_DpNS2_10kernel_argIT3_EE_param_4+8];
	ld.param.u64 	%rd71, [_ZN3cub18CUB_300001_SM_10006detail9transform16transform_kernelINS2_10policy_hubILb0EN4cuda3std3__45tupleIJN6thrust24THRUST_300001_SM_1000_NS6detail15normal_iteratorINSA_10device_ptrIfEEEESF_EEEE10policy1000ElNS7_4plusIfEESF_JPfSL_EEEvT0_iT1_T2_DpNS2_10kernel_argIT3_EE_param_3];
	ld.param.u32 	%r68, [_ZN3cub18CUB_300001_SM_10006detail9transform16transform_kernelINS2_10policy_hubILb0EN4cuda3std3__45tupleIJN6thrust24THRUST_300001_SM_1000_NS6detail15normal_iteratorINSA_10device_ptrIfEEEESF_EEEE10policy1000ElNS7_4plusIfEESF_JPfSL_EEEvT0_iT1_T2_DpNS2_10kernel_argIT3_EE_param_1];
	cvta.to.global.u64 	%rd1, %rd71;
	cvt.u32.u64 	%r1, %rd67;
	cvt.u32.u64 	%r2, %rd69;
	shl.b32 	%r3, %r68, 7;
	mov.u32 	%r69, %ctaid.x;
	cvt.u64.u32 	%rd72, %r69;
	cvt.s64.s32 	%rd73, %r3;
	mul.lo.s64 	%rd4, %rd73, %rd72;
	sub.s64 	%rd74, %rd70, %rd4;
	min.s64 	%rd75, %rd74, %rd73;
	cvt.u32.u64 	%r4, %rd75;
	setp.eq.s32 	%p1, %r69, 0;
	add.s32 	%r71, %r69, 2;
	mov.u32 	%r72, %nctaid.x;
	setp.ge.u32 	%p2, %r71, %r72;
	shl.b32 	%r5, %r68, 9;
	or.pred  	%p3, %p1, %p2;
	@%p3 bra 	$L__BB5_5;
	mov.b32 	%r132, -1;
	// begin inline asm
	{
	 .reg .pred P_OUT; 
	elect.sync _|P_OUT, %r132;
	selp.b32 %r131, 1, 0, P_OUT; 
}
	// end inline asm
	mov.u32 	%r133, %tid.x;
	setp.gt.u32 	%p18, %r133, 31;
	setp.eq.s32 	%p19, %r131, 0;
	or.pred  	%p20, %p18, %p19;
	@%p20 bra 	$L__BB5_3;
	mov.u32 	%r134, _ZZN3cub18CUB_300001_SM_10006detail9transform23transform_kernel_ublkcpINS2_19async_copy_policy_tILi128EEElN4cuda3std3__44plusIfEEN6thrust24THRUST_300001_SM_1000_NS6detail15normal_iteratorINSC_10device_ptrIfEEEEJffEEEvT0_iT1_T2_DpNS2_16aligned_base_ptrIT3_EEE3bar;
	mov.b32 	%r135, 1;
	// begin inline asm
	mbarrier.init.shared.b64 [%r134], %r135;
	// end inline asm
	// begin inline asm
	fence.proxy.async.shared::cta; // 6.
	// end inline asm
	shl.b64 	%rd124, %rd4, 2;
	add.s32 	%r144, %r5, 15;
	add.s32 	%r145, %r144, %r1;
	and.b32  	%r137, %r145, -16;
	cvta.to.global.u64 	%rd125, %rd66;
	add.s64 	%rd121, %rd125, %rd124;
	mov.u32 	%r136, _ZN3cub18CUB_300001_SM_10006detail9transform4smemE;
	// begin inline asm
	cp.async.bulk.shared::cluster.global.mbarrier::complete_tx::bytes [%r136], [%rd121], %r137, [%r134];
	// end inline asm
	add.s32 	%r146, %r144, %r2;
	and.b32  	%r140, %r146, -16;
	add.s32 	%r147, %r136, %r5;
	add.s32 	%r139, %r147, 128;
	cvta.to.global.u64 	%rd126, %rd68;
	add.s64 	%rd122, %rd126, %rd124;
	// begin inline asm
	cp.async.bulk.shared::cluster.global.mbarrier::complete_tx::bytes [%r139], [%rd122], %r140, [%r134];
	// end inline asm
	add.s32 	%r143, %r140, %r137;
	// begin inline asm
	mbarrier.arrive.expect_tx.release.cta.shared::cta.b64 %rd123, [%r134], %r143; // 8. 
	// end inline asm
$L__BB5_3:
	bar.sync 	0;
	mov.u32 	%r149, _ZZN3cub18CUB_300001_SM_10006detail9transform23transform_kernel_ublkcpINS2_19async_copy_policy_tILi128EEElN4cuda3std3__44plusIfEEN6thrust24THRUST_300001_SM_1000_NS6detail15normal_iteratorINSC_10device_ptrIfEEEEJffEEEvT0_iT1_T2_DpNS2_16aligned_base_ptrIT3_EEE3bar;
$L__BB5_4:
	mov.b32 	%r150, 0;
	// begin inline asm
	{
	 .reg .pred P_OUT; 
	mbarrier.try_wait.parity.shared::cta.b64  P_OUT, [%r149], %r150;                                // 7a. 
	selp.b32 %r148, 1, 0, P_OUT; 
}
	// end inline asm
	setp.eq.s32 	%p21, %r148, 0;
	@%p21 bra 	$L__BB5_4;
	bra.uni 	$L__BB5_26;
$L__BB5_5:
	cvt.s64.s32 	%rd5, %r1;
	shl.b32 	%r74, %r4, 2;
	cvt.s64.s32 	%rd76, %r74;
	shr.u64 	%rd6, %rd76, 2;
	mov.u32 	%r6, %ntid.x;
	mov.u32 	%r7, %ntid.y;
	mul.lo.s32 	%r75, %r6, %r7;
	mov.u32 	%r8, %ntid.z;
	mul.lo.s32 	%r9, %r75, %r8;
	mov.u32 	%r76, %tid.x;
	mov.u32 	%r77, %tid.y;
	mov.u32 	%r78, %tid.z;
	mad.lo.s32 	%r79, %r78, %r7, %r77;
	mad.lo.s32 	%r80, %r79, %r6, %r76;
	cvt.u64.u32 	%rd144, %r80;
	setp.le.u64 	%p4, %rd6, %rd144;
	@%p4 bra 	$L__BB5_15;
	cvt.u32.u64 	%r81, %rd144;
	cvt.u64.u32 	%rd8, %r9;
	add.s32 	%r82, %r81, %r9;
	cvt.u64.u32 	%rd77, %r82;
	max.u64 	%rd78, %rd6, %rd77;
	setp.gt.u64 	%p5, %rd6, %rd77;
	selp.u64 	%rd9, 1, 0, %p5;
	add.s64 	%rd79, %rd9, %rd77;
	sub.s64 	%rd10, %rd78, %rd79;
	and.b64  	%rd80, %rd10, -4294967296;
	setp.ne.s64 	%p6, %rd80, 0;
	@%p6 bra 	$L__BB5_8;
	cvt.u32.u64 	%r83, %rd8;
	cvt.u32.u64 	%r84, %rd10;
	div.u32 	%r85, %r84, %r83;
	cvt.u64.u32 	%rd133, %r85;
	bra.uni 	$L__BB5_9;
$L__BB5_8:
	div.u64 	%rd133, %rd10, %rd8;
$L__BB5_9:
	add.s64 	%rd14, %rd133, %rd9;
	and.b64  	%rd81, %rd14, 3;
	setp.eq.s64 	%p7, %rd81, 3;
	mov.u64 	%rd137, %rd144;
	@%p7 bra 	$L__BB5_12;
	shl.b64 	%rd82, %rd4, 2;
	shl.b64 	%rd83, %rd144, 2;
	add.s64 	%rd84, %rd82, %rd83;
	add.s64 	%rd85, %rd84, %rd5;
	add.s64 	%rd135, %rd66, %rd85;
	shl.b64 	%rd16, %rd8, 2;
	mov.u32 	%r87, _ZN3cub18CUB_300001_SM_10006detail9transform4smemE;
	add.s32 	%r88, %r1, %r87;
	shl.b32 	%r89, %r81, 2;
	add.s32 	%r163, %r88, %r89;
	mul.lo.s32 	%r90, %r8, %r7;
	mul.lo.s32 	%r91, %r90, %r6;
	shl.b32 	%r11, %r91, 2;
	add.s64 	%rd86, %rd14, 1;
	and.b64  	%rd87, %rd86, 3;
	neg.s64 	%rd134, %rd87;
	mov.u64 	%rd137, %rd144;
$L__BB5_11:
	.pragma "nounroll";
	// begin inline asm
	cp.async.ca.shared.global [%r163], [%rd135], 4, 4;
	// end inline asm
	add.s64 	%rd137, %rd137, %rd8;
	add.s64 	%rd135, %rd135, %rd16;
	add.s32 	%r163, %r163, %r11;
	add.s64 	%rd134, %rd134, 1;
	setp.ne.s64 	%p8, %rd134, 0;
	@%p8 bra 	$L__BB5_11;
$L__BB5_12:
	setp.lt.u64 	%p9, %rd14, 3;
	@%p9 bra 	$L__BB5_15;
	shl.b64 	%rd25, %rd8, 2;
	shl.b64 	%rd89, %rd4, 2;
	shl.b64 	%rd90, %rd137, 2;
	add.s64 	%rd26, %rd89, %rd90;
	shl.b64 	%rd27, %rd8, 4;
	shl.b64 	%rd91, %rd8, 3;
	add.s64 	%rd28, %rd26, %rd91;
	add.s64 	%rd92, %rd137, %rd4;
	shl.b64 	%rd93, %rd92, 2;
	mad.lo.s64 	%rd29, %rd8, 12, %rd93;
	mov.u32 	%r93, _ZN3cub18CUB_300001_SM_10006detail9transform4smemE;
	add.s32 	%r94, %r1, %r93;
	mul.lo.s32 	%r95, %r8, %r7;
	mul.lo.s32 	%r96, %r95, %r6;
	shl.b32 	%r97, %r96, 2;
	cvt.u32.u64 	%r98, %rd137;
	shl.b32 	%r99, %r98, 2;
	add.s32 	%r164, %r94, %r99;
	add.s32 	%r167, %r164, %r97;
	shl.b32 	%r15, %r96, 4;
	shl.b32 	%r100, %r96, 3;
	add.s32 	%r166, %r164, %r100;
	mad.lo.s32 	%r165, %r96, 12, %r164;
	cvt.s64.s32 	%rd94, %r1;
	add.s64 	%rd138, %rd66, %rd94;
$L__BB5_14:
	add.s64 	%rd95, %rd138, %rd26;
	// begin inline asm
	cp.async.ca.shared.global [%r164], [%rd95], 4, 4;
	// end inline asm
	add.s64 	%rd99, %rd26, %rd25;
	add.s64 	%rd96, %rd138, %rd99;
	// begin inline asm
	cp.async.ca.shared.global [%r167], [%rd96], 4, 4;
	// end inline asm
	add.s64 	%rd97, %rd138, %rd28;
	// begin inline asm
	cp.async.ca.shared.global [%r166], [%rd97], 4, 4;
	// end inline asm
	add.s64 	%rd98, %rd138, %rd29;
	// begin inline asm
	cp.async.ca.shared.global [%r165], [%rd98], 4, 4;
	// end inline asm
	add.s64 	%rd137, %rd137, %rd25;
	add.s64 	%rd138, %rd138, %rd27;
	add.s32 	%r167, %r167, %r15;
	add.s32 	%r166, %r166, %r15;
	add.s32 	%r165, %r165, %r15;
	add.s32 	%r164, %r164, %r15;
	setp.lt.u64 	%p10, %rd137, %rd6;
	@%p10 bra 	$L__BB5_14;
$L__BB5_15:
	setp.le.u64 	%p11, %rd6, %rd144;
	// begin inline asm
	cp.async.commit_group;
	// end inline asm
	cvt.s64.s32 	%rd35, %r2;
	@%p11 bra 	$L__BB5_25;
	cvt.u32.u64 	%r105, %rd144;
	cvt.u64.u32 	%rd36, %r9;
	add.s32 	%r106, %r105, %r9;
	cvt.u64.u32 	%rd100, %r106;
	max.u64 	%rd101, %rd6, %rd100;
	setp.gt.u64 	%p12, %rd6, %rd100;
	selp.u64 	%rd37, 1, 0, %p12;
	add.s64 	%rd102, %rd37, %rd100;
	sub.s64 	%rd38, %rd101, %rd102;
	and.b64  	%rd103, %rd38, -4294967296;
	setp.ne.s64 	%p13, %rd103, 0;
	@%p13 bra 	$L__BB5_18;
	cvt.u32.u64 	%r107, %rd36;
	cvt.u32.u64 	%r108, %rd38;
	div.u32 	%r109, %r108, %r107;
	cvt.u64.u32 	%rd140, %r109;
	bra.uni 	$L__BB5_19;
$L__BB5_18:
	div.u64 	%rd140, %rd38, %rd36;
$L__BB5_19:
	add.s64 	%rd42, %rd140, %rd37;
	and.b64  	%rd104, %rd42, 3;
	setp.eq.s64 	%p14, %rd104, 3;
	@%p14 bra 	$L__BB5_22;
	shl.b64 	%rd105, %rd4, 2;
	shl.b64 	%rd106, %rd144, 2;
	add.s64 	%rd107, %rd105, %rd106;
	add.s64 	%rd108, %rd107, %rd35;
	add.s64 	%rd142, %rd68, %rd108;
	shl.b64 	%rd44, %rd36, 2;
	mov.u32 	%r111, _ZN3cub18CUB_300001_SM_10006detail9transform4smemE;
	add.s32 	%r112, %r2, %r111;
	add.s32 	%r113, %r112, %r5;
	shl.b32 	%r114, %r105, 2;
	add.s32 	%r168, %r113, %r114;
	mul.lo.s32 	%r115, %r8, %r7;
	mul.lo.s32 	%r116, %r115, %r6;
	shl.b32 	%r28, %r116, 2;
	add.s64 	%rd109, %rd42, 1;
	and.b64  	%rd110, %rd109, 3;
	neg.s64 	%rd141, %rd110;
$L__BB5_21:
	.pragma "nounroll";
	add.s32 	%r117, %r168, 128;
	// begin inline asm
	cp.async.ca.shared.global [%r117], [%rd142], 4, 4;
	// end inline asm
	add.s64 	%rd144, %rd144, %rd36;
	add.s64 	%rd142, %rd142, %rd44;
	add.s32 	%r168, %r168, %r28;
	add.s64 	%rd141, %rd141, 1;
	setp.ne.s64 	%p15, %rd141, 0;
	@%p15 bra 	$L__BB5_21;
$L__BB5_22:
	setp.lt.u64 	%p16, %rd42, 3;
	@%p16 bra 	$L__BB5_25;
	shl.b64 	%rd53, %rd36, 2;
	shl.b64 	%rd112, %rd4, 2;
	shl.b64 	%rd113, %rd144, 2;
	add.s64 	%rd54, %rd112, %rd113;
	add.s64 	%rd55, %rd54, %rd53;
	shl.b64 	%rd56, %rd36, 4;
	shl.b64 	%rd114, %rd36, 3;
	add.s64 	%rd57, %rd54, %rd114;
	add.s64 	%rd115, %rd144, %rd4;
	shl.b64 	%rd116, %rd115, 2;
	mad.lo.s64 	%rd58, %rd36, 12, %rd116;
	mov.u32 	%r118, _ZN3cub18CUB_300001_SM_10006detail9transform4smemE;
	add.s32 	%r119, %r2, %r118;
	mul.lo.s32 	%r120, %r8, %r7;
	mul.lo.s32 	%r121, %r120, %r6;
	shl.b32 	%r122, %r121, 2;
	cvt.u32.u64 	%r123, %rd144;
	shl.b32 	%r124, %r123, 2;
	add.s32 	%r125, %r119, %r5;
	add.s32 	%r169, %r125, %r124;
	add.s32 	%r172, %r169, %r122;
	shl.b32 	%r32, %r121, 4;
	shl.b32 	%r126, %r121, 3;
	add.s32 	%r171, %r169, %r126;
	mad.lo.s32 	%r170, %r121, 12, %r169;
	add.s64 	%rd145, %rd68, %rd35;
$L__BB5_24:
	add.s64 	%rd117, %rd145, %rd54;
	add.s32 	%r127, %r169, 128;
	// begin inline asm
	cp.async.ca.shared.global [%r127], [%rd117], 4, 4;
	// end inline asm
	add.s64 	%rd118, %rd145, %rd55;
	add.s32 	%r128, %r172, 128;
	// begin inline asm
	cp.async.ca.shared.global [%r128], [%rd118], 4, 4;
	// end inline asm
	add.s64 	%rd119, %rd145, %rd57;
	add.s32 	%r129, %r171, 128;
	// begin inline asm
	cp.async.ca.shared.global [%r129], [%rd119], 4, 4;
	// end inline asm
	add.s64 	%rd120, %rd145, %rd58;
	add.s32 	%r130, %r170, 128;
	// begin inline asm
	cp.async.ca.shared.global [%r130], [%rd120], 4, 4;
	// end inline asm
	add.s64 	%rd144, %rd144, %rd53;
	add.s64 	%rd145, %rd145, %rd56;
	add.s32 	%r172, %r172, %r32;
	add.s32 	%r171, %r171, %r32;
	add.s32 	%r170, %r170, %r32;
	add.s32 	%r169, %r169, %r32;
	setp.lt.u64 	%p17, %rd144, %rd6;
	@%p17 bra 	$L__BB5_24;
$L__BB5_25:
	// begin inline asm
	cp.async.commit_group;
	// end inline asm
	// begin inline asm
	cp.async.wait_group 0;
	// end inline asm
	barrier.sync 	0;
$L__BB5_26:
	setp.eq.s32 	%p22, %r3, %r4;
	@%p22 bra 	$L__BB5_32;
	setp.lt.s32 	%p23, %r68, 1;
	@%p23 bra 	$L__BB5_35;
	mov.u32 	%r177, %tid.x;
	neg.s32 	%r180, %r68;
	add.s32 	%r151, %r2, %r5;
	shl.b32 	%r152, %r177, 2;
	add.s32 	%r153, %r151, %r152;
	mov.u32 	%r154, _ZN3cub18CUB_300001_SM_10006detail9transform4smemE;
	add.s32 	%r155, %r153, %r154;
	add.s32 	%r179, %r155, 128;
	add.s32 	%r156, %r1, %r152;
	add.s32 	%r178, %r154, %r156;
	shl.b64 	%rd127, %rd4, 2;
	add.s64 	%rd64, %rd1, %rd127;
$L__BB5_29:
	.pragma "nounroll";
	setp.ge.s32 	%p24, %r177, %r4;
	@%p24 bra 	$L__BB5_31;
	ld.shared.f32 	%f1, [%r178];
	ld.shared.f32 	%f2, [%r179];
	add.f32 	%f3, %f1, %f2;
	mul.wide.s32 	%rd128, %r177, 4;
	add.s64 	%rd129, %rd64, %rd128;
	st.global.f32 	[%rd129], %f3;
$L__BB5_31:
	add.s32 	%r180, %r180, 1;
	setp.ne.s32 	%p25, %r180, 0;
	add.s32 	%r179, %r179, 512;
	add.s32 	%r178, %r178, 512;
	add.s32 	%r177, %r177, 128;
	@%p25 bra 	$L__BB5_29;
	bra.uni 	$L__BB5_35;
$L__BB5_32:
	setp.lt.s32 	%p26, %r68, 1;
	@%p26 bra 	$L__BB5_35;
	mov.u32 	%r173, %tid.x;
	neg.s32 	%r176, %r68;
	add.s32 	%r157, %r2, %r5;
	shl.b32 	%r158, %r173, 2;
	add.s32 	%r159, %r157, %r158;
	mov.u32 	%r160, _ZN3cub18CUB_300001_SM_10006detail9transform4smemE;
	add.s32 	%r161, %r159, %r160;
	add.s32 	%r175, %r161, 128;
	add.s32 	%r162, %r1, %r158;
	add.s32 	%r174, %r160, %r162;
	shl.b64 	%rd130, %rd4, 2;
	add.s64 	%rd65, %rd1, %rd130;
$L__BB5_34:
	.pragma "nounroll";
	mul.wide.s32 	%rd131, %r173, 4;
	add.s64 	%rd132, %rd65, %rd131;
	ld.shared.f32 	%f4, [%r174];
	ld.shared.f32 	%f5, [%r175];
	add.f32 	%f6, %f4, %f5;
	st.global.f32 	[%rd132], %f6;
	add.s32 	%r176, %r176, 1;
	setp.eq.s32 	%p27, %r176, 0;
	add.s32 	%r175, %r175, 512;
	add.s32 	%r174, %r174, 512;
	add.s32 	%r173, %r173, 128;
	@%p27 bra 	$L__BB5_35;
	bra.uni 	$L__BB5_34;
$L__BB5_35:
	ret;

}


// ===== COMPILED SASS (sm_100) =====

	.target	sm_100

	.elftype	@"ET_EXEC"


//--------------------- .note.nv.tkinfo           --------------------------
	.section	.note.nv.tkinfo,"",@"SHT_NOTE"
	.sectionflags	@"SHF_NOTE_NV_TKINFO"
	.tkinfo
        /*0018*/ 	.word	0x00000002
        /*0030*/ 	.string	""
        /*0030*/ 	.string	"ptxas"
        /*0030*/ 	.string	"Cuda compilation tools, release 13.0, V13.0.88"
        /*0030*/ 	.string	"Build cuda_13.0.r13.0/compiler.36424714_0"
        /*0030*/ 	.string	"-arch sm_100 -m 64 "



//--------------------- .note.nv.cuinfo           --------------------------
	.section	.note.nv.cuinfo,"",@"SHT_NOTE"
	.sectionflags	@"SHF_NOTE_NV_CUINFO"
        /*0018*/ 	.short	0x0002
        /*001a*/ 	.short	0x0064
        /*001c*/ 	.short	0x0082
	.zero		2


//--------------------- .nv.info                  --------------------------
	.section	.nv.info,"",@"SHT_CUDA_INFO"
	.align	4


	//----- nvinfo : EIATTR_REGCOUNT
	.align		4
        /*0000*/ 	.byte	0x04, 0x2f
        /*0002*/ 	.short	(.L_44 - .L_43)
	.align		4
.L_43:
        /*0004*/ 	.word	index@(_ZN3cub18CUB_300001_SM_10006detail11EmptyKernelIvEEvv)
        /*0008*/ 	.word	0x00000004


	//----- nvinfo : EIATTR_FRAME_SIZE
	.align		4
.L_44:
        /*000c*/ 	.byte	0x04, 0x11
        /*000e*/ 	.short	(.L_46 - .L_45)
	.align		4
.L_45:
        /*0010*/ 	.word	index@(_ZN3cub18CUB_300001_SM_10006detail11EmptyKernelIvEEvv)
        /*0014*/ 	.word	0x00000000


	//----- nvinfo : EIATTR_REGCOUNT
	.align		4
.L_46:
        /*0018*/ 	.byte	0x04, 0x2f
        /*001a*/ 	.short	(.L_48 - .L_47)
	.align		4
.L_47:
        /*001c*/ 	.word	index@(_ZN3cub18CUB_300001_SM_10006detail8for_each13static_kernelINS2_12policy_hub_t12policy_500_tEmN6thrust24THRUST_300001_SM_1000_NS8cuda_cub20__uninitialized_fill7functorINS7_10device_ptrIfEEfEEEEvT0_T1_)
        /*0020*/ 	.word	0x00000008


	//----- nvinfo : EIATTR_FRAME_SIZE
	.align		4
.L_48:
        /*0024*/ 	.byte	0x04, 0x11
        /*0026*/ 	.short	(.L_50 - .L_49)
	.align		4
.L_49:
        /*0028*/ 	.word	index@(_ZN3cub18CUB_300001_SM_10006detail8for_each13static_kernelINS2_12policy_hub_t12policy_500_tEmN6thrust24THRUST_300001_SM_1000_NS8cuda_cub20__uninitialized_fill7functorINS7_10device_ptrIfEEfEEEEvT0_T1_)
        /*002c*/ 	.word	0x00000000


	//----- nvinfo : EIATTR_REGCOUNT
	.align		4
.L_50:
        /*0030*/ 	.byte	0x04, 0x2f
        /*0032*/ 	.short	(.L_52 - .L_51)
	.align		4
.L_51:
        /*0034*/ 	.word	index@(_ZN3cub18CUB_300001_SM_10006detail9transform16transform_kernelINS2_10policy_hubILb1EN4cuda3std3__45tupleIJN6thrust24THRUST_300001_SM_1000_NS6detail15normal_iteratorINSA_10device_ptrIfEEEEEEEE10policy1000Ei15multiply_by_twoSF_JPfEEEvT0_iT1_T2_DpNS2_10kernel_argIT3_EE)
        /*0038*/ 	.word	0x0000001c


	//----- nvinfo : EIATTR_FRAME_SIZE
	.align		4
.L_52:
        /*003c*/ 	.byte	0x04, 0x11
        /*003e*/ 	.short	(.L_54 - .L_53)
	.align		4
.L_53:
        /*0040*/ 	.word	index@(_ZN3cub18CUB_300001_SM_10006detail9transform16transform_kernelINS2_10policy_hubILb1EN4cuda3std3__45tupleIJN6thrust24THRUST_300001_SM_1000_NS6detail15normal_iteratorINSA_10device_ptrIfEEEEEEEE10policy1000Ei15multiply_by_twoSF_JPfEEEvT0_iT1_T2_DpNS2_10kernel_argIT3_EE)
        /*0044*/ 	.word	0x00000000


	//----- nvinfo : EIATTR_REGCOUNT
	.align		4
.L_54:
        /*0048*/ 	.byte	0x04, 0x2f
        /*004a*/ 	.short	(.L_56 - .L_55)
	.align		4
.L_55:
        /*004c*/ 	.word	index@(_ZN3cub18CUB_300001_SM_10006detail9transform16transform_kernelINS2_10policy_hubILb1EN4cuda3std3__45tupleIJN6thrust24THRUST_300001_SM_1000_NS6detail15normal_iteratorINSA_10device_ptrIfEEEEEEEE10policy1000El15multiply_by_twoSF_JPfEEEvT0_iT1_T2_DpNS2_10kernel_argIT3_EE)
        /*0050*/ 	.word	0x0000001c


	//----- nvinfo : EIATTR_FRAME_SIZE
	.align		4
.L_56:
        /*0054*/ 	.byte	0x04, 0x11
        /*0056*/ 	.short	(.L_58 - .L_57)
	.align		4
.L_57:
        /*0058*/ 	.word	index@(_ZN3cub18CUB_300001_SM_10006detail9transform16transform_kernelINS2_10policy_hubILb1EN4cuda3std3__45tupleIJN6thrust24THRUST_300001_SM_1000_NS6detail15normal_iteratorINSA_10device_ptrIfEEEEEEEE10policy1000El15multiply_by_twoSF_JPfEEEvT0_iT1_T2_DpNS2_10kernel_argIT3_EE)
        /*005c*/ 	.word	0x00000000


	//----- nvinfo : EIATTR_REGCOUNT
	.align		4
.L_58:
        /*0060*/ 	.byte	0x04, 0x2f
        /*0062*/ 	.short	(.L_60 - .L_59)
	.align		4
.L_59:
        /*0064*/ 	.word	index@(_ZN3cub18CUB_300001_SM_10006detail9transform16transform_kernelINS2_10policy_hubILb0EN4cuda3std3__45tupleIJN6thrust24THRUST_300001_SM_1000_NS6detail15normal_iteratorINSA_10device_ptrIfEEEESF_EEEE10policy1000EiNS7_4plusIfEESF_JPfSL_EEEvT0_iT1_T2_DpNS2_10kernel_argIT3_EE)
        /*0068*/ 	.word	0x00000020


	//----- nvinfo : EIATTR_FRAME_SIZE
	.align		4
.L_60:
        /*006c*/ 	.byte	0x04, 0x11
        /*006e*/ 	.short	(.L_62 - .L_61)
	.align		4
.L_61:
        /*0070*/ 	.word	index@($__internal_1_$__cuda_sm20_div_u64)
        /*0074*/ 	.word	0x00000000


	//----- nvinfo : EIATTR_FRAME_SIZE
	.align		4
.L_62:
        /*0078*/ 	.byte	0x04, 0x11
        /*007a*/ 	.short	(.L_64 - .L_63)
	.align		4
.L_63:
        /*007c*/ 	.word	index@(_ZN3cub18CUB_300001_SM_10006detail9transform16transform_kernelINS2_10policy_hubILb0EN4cuda3std3__45tupleIJN6thrust24THRUST_300001_SM_1000_NS6detail15normal_iteratorINSA_10device_ptrIfEEEESF_EEEE10policy1000EiNS7_4plusIfEESF_JPfSL_EEEvT0_iT1_T2_DpNS2_10kernel_argIT3_EE)
        /*0080*/ 	.word	0x00000000


	//----- nvinfo : EIATTR_REGCOUNT
	.align		4
.L_64:
        /*0084*/ 	.byte	0x04, 0x2f
        /*0086*/ 	.short	(.L_66 - .L_65)
	.align		4
.L_65:
        /*0088*/ 	.word	index@(_ZN3cub18CUB_300001_SM_10006detail9transform16transform_kernelINS2_10policy_hubILb0EN4cuda3std3__45tupleIJN6thrust24THRUST_300001_SM_1000_NS6detail15normal_iteratorINSA_10device_ptrIfEEEESF_EEEE10policy1000ElNS7_4plusIfEESF_JPfSL_EEEvT0_iT1_T2_DpNS2_10kernel_argIT3_EE)
        /*008c*/ 	.word	0x00000020


	//----- nvinfo : EIATTR_FRAME_SIZE
	.align		4
.L_66:
        /*0090*/ 	.byte	0x04, 0x11
        /*0092*/ 	.short	(.L_68 - .L_67)
	.align		4
.L_67:
        /*0094*/ 	.word	index@($__internal_0_$__cuda_sm20_div_u64)
        /*0098*/ 	.word	0x00000000


	//----- nvinfo : EIATTR_FRAME_SIZE
	.align		4
.L_68:
        /*009c*/ 	.byte	0x04, 0x11
        /*009e*/ 	.short	(.L_70 - .L_69)
	.align		4
.L_69:
        /*00a0*/ 	.word	index@(_ZN3cub18CUB_300001_SM_10006detail9transform16transform_kernelINS2_10policy_hubILb0EN4cuda3std3__45tupleIJN6thrust24THRUST_300001_SM_1000_NS6detail15normal_iteratorINSA_10device_ptrIfEEEESF_EEEE10policy1000ElNS7_4plusIfEESF_JPfSL_EEEvT0_iT1_T2_DpNS2_10kernel_argIT3_EE)
        /*00a4*/ 	.word	0x00000000


	//----- nvinfo : EIATTR_MIN_STACK_SIZE
	.align		4
.L_70:
        /*00a8*/ 	.byte	0x04, 0x12
        /*00aa*/ 	.short	(.L_72 - .L_71)
	.align		4
.L_71:
        /*00ac*/ 	.word	index@(_ZN3cub18CUB_300001_SM_10006detail9transform16transform_kernelINS2_10policy_hubILb0EN4cuda3std3__45tupleIJN6thrust24THRUST_300001_SM_1000_NS6detail15normal_iteratorINSA_10device_ptrIfEEEESF_EEEE10policy1000ElNS7_4plusIfEESF_JPfSL_EEEvT0_iT1_T2_DpNS2_10kernel_argIT3_EE)
        /*00b0*/ 	.word	0x00000000


	//----- nvinfo : EIATTR_MIN_STACK_SIZE
	.align		4
.L_72:
        /*00b4*/ 	.byte	0x04, 0x12
        /*00b6*/ 	.short	(.L_74 - .L_73)
	.align		4
.L_73:
        /*00b8*/ 	.word	index@(_ZN3cub18CUB_300001_SM_10006detail9transform16transform_kernelINS2_10policy_hubILb0EN4cuda3std3__45tupleIJN6thrust24THRUST_300001_SM_1000_NS6detail15normal_iteratorINSA_10device_ptrIfEEEESF_EEEE10policy1000EiNS7_4plusIfEESF_JPfSL_EEEvT0_iT1_T2_DpNS2_10kernel_argIT3_EE)
        /*00bc*/ 	.word	0x00000000


	//----- nvinfo : EIATTR_MIN_STACK_SIZE
	.align		4
.L_74:
        /*00c0*/ 	.byte	0x04, 0x12
        /*00c2*/ 	.short	(.L_76 - .L_75)
	.align		4
.L_75:
        /*00c4*/ 	.word	index@(_ZN3cub18CUB_300001_SM_10006detail9transform16transform_kernelINS2_10policy_hubILb1EN4cuda3std3__45tupleIJN6thrust24THRUST_300001_SM_1000_NS6detail15normal_iteratorINSA_10device_ptrIfEEEEEEEE10policy1000El15multiply_by_twoSF_JPfEEEvT0_iT1_T2_DpNS2_10kernel_argIT3_EE)
        /*00c8*/ 	.word	0x00000000


	//----- nvinfo : EIATTR_MIN_STACK_SIZE
	.align		4
.L_76:
        /*00cc*/ 	.byte	0x04, 0x12
        /*00ce*/ 	.short	(.L_78 - .L_77)
	.align		4
.L_77:
        /*00d0*/ 	.word	index@(_ZN3cub18CUB_300001_SM_10006detail9transform16transform_kernelINS2_10policy_hubILb1EN4cuda3std3__45tupleIJN6thrust24THRUST_300001_SM_1000_NS6detail15normal_iteratorINSA_10device_ptrIfEEEEEEEE10policy1000Ei15multiply_by_twoSF_JPfEEEvT0_iT1_T2_DpNS2_10kernel_argIT3_EE)
        /*00d4*/ 	.word	0x00000000


	//----- nvinfo : EIATTR_MIN_STACK_SIZE
	.align		4
.L_78:
        /*00d8*/ 	.byte	0x04, 0x12
        /*00da*/ 	.short	(.L_80 - .L_79)
	.align		4
.L_79:
        /*00dc*/ 	.word	index@(_ZN3cub18CUB_300001_SM_10006detail8for_each13static_kernelINS2_12policy_hub_t12policy_500_tEmN6thrust24THRUST_300001_SM_1000_NS8cuda_cub20__uninitialized_fill7functorINS7_10device_ptrIfEEfEEEEvT0_T1_)
        /*00e0*/ 	.word	0x00000000


	//----- nvinfo : EIATTR_MIN_STACK_SIZE
	.align		4
.L_80:
        /*00e4*/ 	.byte	0x04, 0x12
        /*00e6*/ 	.short	(.L_82 - .L_81)
	.align		4
.L_81:
        /*00e8*/ 	.word	index@(_ZN3cub18CUB_300001_SM_10006detail11EmptyKernelIvEEvv)
        /*00ec*/ 	.word	0x00000000
.L_82:


//--------------------- .nv.compat                --------------------------
	.section	.nv.compat,"",@"SHT_CUDA_COMPAT_INFO"
	.align	4
        /*0000*/ 	.byte	0x02, 0x09, 0x00, 0x00, 0x02, 0x02, 0x02, 0x00, 0x02, 0x05, 0x05, 0x00, 0x03, 0x07, 0x01, 0x01
        /*0010*/ 	.byte	0x02, 0x03, 0x00, 0x00, 0x02, 0x06, 0x01, 0x00, 0x04, 0x0b, 0x08, 0x00, 0x09, 0x00, 0x00, 0x00
        /*0020*/ 	.byte	0x00, 0x00, 0x00, 0x00


//--------------------- .nv.info._ZN3cub18CUB_300001_SM_10006detail9transform16transform_kernelINS2_10policy_hubILb0EN4cuda3std3__45tupleIJN6thrust24THRUST_300001_SM_1000_NS6detail15normal_iteratorINSA_10device_ptrIfEEEESF_EEEE10policy1000ElNS7_4plusIfEESF_JPfSL_EEEvT0_iT1_T2_DpNS2_10kernel_argIT3_EE --------------------------
	.section	.nv.info._ZN3cub18CUB_300001_SM_10006detail9transform16transform_kernelINS2_10policy_hubILb0EN4cuda3std3__45tupleIJN6thrust24THRUST_300001_SM_1000_NS6detail15normal_iteratorINSA_10device_ptrIfEEEESF_EEEE10policy1000ElNS7_4plusIfEESF_JPfSL_EEEvT0_iT1_T2_DpNS2_10kernel_argIT3_EE,"",@"SHT_CUDA_INFO"
	.sectionflags	@""
	.align	4


	//----- nvinfo : EIATTR_CUDA_API_VERSION
	.align		4
        /*0000*/ 	.byte	0x04, 0x37
        /*0002*/ 	.short	(.L_84 - .L_83)
.L_83:
        /*0004*/ 	.word	0x00000082


	//----- nvinfo : EIATTR_KPARAM_INFO
	.align		4
.L_84:
        /*0008*/ 	.byte	0x04, 0x17
        /*000a*/ 	.short	(.L_86 - .L_85)
.L_85:
        /*000c*/ 	.word	0x00000000
        /*0010*/ 	.short	0x0005
        /*0012*/ 	.short	0x0028
        /*0014*/ 	.byte	0x00, 0xf0, 0x41, 0x00


	//----- nvinfo : EIATTR_KPARAM_INFO
	.align		4
.L_86:
        /*0018*/ 	.byte	0x04, 0x17
        /*001a*/ 	.short	(.L_88 - .L_87)
.L_87:
        /*001c*/ 	.word	0x00000000
        /*0020*/ 	.short	0x0004
        /*0022*/ 	.short	0x0018
        /*0024*/ 	.byte	0x00, 0xf0, 0x41, 0x00


	//----- nvinfo : EIATTR_KPARAM_INFO
	.align		4
.L_88:
        /*0028*/ 	.byte	0x04, 0x17
        /*002a*/ 	.short	(.L_90 - .L_89)
.L_89:
        /*002c*/ 	.word	0x00000000
        /*0030*/ 	.short	0x0003
        /*0032*/ 	.short	0x0010
        /*0034*/ 	.byte	0x00, 0xf0, 0x21, 0x00


	//----- nvinfo : EIATTR_KPARAM_INFO
	.align		4
.L_90:
        /*0038*/ 	.byte	0x04, 0x17
        /*003a*/ 	.short	(.L_92 - .L_91)
.L_91:
        /*003c*/ 	.word	0x00000000
        /*0040*/ 	.short	0x0002
        /*0042*/ 	.short	0x000c
        /*0044*/ 	.byte	0x00, 0xf0, 0x05, 0x00


	//----- nvinfo : EIATTR_KPARAM_INFO
	.align		4
.L_92:
        /*0048*/ 	.byte	0x04, 0x17
        /*004a*/ 	.short	(.L_94 - .L_93)
.L_93:
        /*004c*/ 	.word	0x00000000
        /*0050*/ 	.short	0x0001
        /*0052*/ 	.short	0x0008
        /*0054*/ 	.byte	0x00, 0xf0, 0x11, 0x00


	//----- nvinfo : EIATTR_KPARAM_INFO
	.align		4
.L_94:
        /*0058*/ 	.byte	0x04, 0x17
        /*005a*/ 	.short	(.L_96 - .L_95)
.L_95:
        /*005c*/ 	.word	0x00000000
        /*0060*/ 	.short	0x0000
        /*0062*/ 	.short	0x0000
        /*0064*/ 	.byte	0x00, 0xf0, 0x21, 0x00


	//----- nvinfo : EIATTR_SPARSE_MMA_MASK
	.align		4
.L_96:
        /*0068*/ 	.byte	0x03, 0x50
        /*006a*/ 	.short	0x0000


	//----- nvinfo : EIATTR_MAXREG_COUNT
	.align		4
        /*006c*/ 	.byte	0x03, 0x1b
        /*006e*/ 	.short	0x00ff


	//----- nvinfo : EIATTR_NUM_BARRIERS
	.align		4
        /*0070*/ 	.byte	0x02, 0x4c
        /*0072*/ 	.byte	0x01
	.zero		1


	//----- nvinfo : EIATTR_MERCURY_ISA_VERSION
	.align		4
        /*0074*/ 	.byte	0x03, 0x5f
        /*0076*/ 	.short	0x0101


	//----- nvinfo : EIATTR_COOP_GROUP_MASK_REGIDS
	.align		4
        /*0078*/ 	.byte	0x04, 0x29
        /*007a*/ 	.short	(.L_98 - .L_97)


	//   ....[0]....
.L_97:
        /*007c*/ 	.word	0xffffffff


	//----- nvinfo : EIATTR_COOP_GROUP_INSTR_OFFSETS
	.align		4
.L_98:
        /*0080*/ 	.byte	0x04, 0x28
        /*0082*/ 	.short	(.L_100 - .L_99)


	//   ....[0]....
.L_99:
        /*0084*/ 	.word	0x000019c0


	//----- nvinfo : EIATTR_VRC_CTA_INIT_COUNT
	.align		4
.L_100:
        /*0088*/ 	.byte	0x02, 0x4a
	.zero		1
	.zero		1


	//----- nvinfo : EIATTR_MBARRIER_INSTR_OFFSETS
	.align		4
        /*008c*/ 	.byte	0x04, 0x39
        /*008e*/ 	.short	(.L_102 - .L_101)


	//   ....[0]....
.L_101:
        /*0090*/ 	.word	0x000002d0
        /*0094*/ 	.word	0x000000ff
        /*0098*/ 	.word	0x00000000
        /*009c*/ 	.short	0x0100
        /*009e*/ 	.byte	0x11
	.zero		1


	//   ....[1]....
        /*00a0*/ 	.word	0x000004a0
        /*00a4*/ 	.word	0x000000ff
        /*00a8*/ 	.word	0x00000000
        /*00ac*/ 	.short	0x010a
        /*00ae*/ 	.byte	0x04
	.zero		1


	//----- nvinfo : EIATTR_NUM_MBARRIERS
	.align		4
.L_102:
        /*00b0*/ 	.byte	0x03, 0x38
        /*00b2*/ 	.short	0x0001


	//----- nvinfo : EIATTR_EXIT_INSTR_OFFSETS
	.align		4
        /*00b4*/ 	.byte	0x04, 0x1c
        /*00b6*/ 	.short	(.L_104 - .L_103)


	//   ....[0]....
.L_103:
        /*00b8*/ 	.word	0x00001a10


	//   ....[1]....
        /*00bc*/ 	.word	0x00001c00


	//   ....[2]....
        /*00c0*/ 	.word	0x00001c30


	//   ....[3]....
        /*00c4*/ 	.word	0x00001dd0


	//----- nvinfo : EIATTR_MAX_THREADS
	.align		4
.L_104:
        /*00c8*/ 	.byte	0x04, 0x05
        /*00ca*/ 	.short	(.L_106 - .L_105)
.L_105:
        /*00cc*/ 	.word	0x00000080
        /*00d0*/ 	.word	0x00000001
        /*00d4*/ 	.word	0x00000001


	//----- nvinfo : EIATTR_CRS_STACK_SIZE
	.align		4
.L_106:
        /*00d8*/ 	.byte	0x04, 0x1e
        /*00da*/ 	.short	(.L_108 - .L_107)
.L_107:
        /*00dc*/ 	.word	0x00000000


	//----- nvinfo : EIATTR_CBANK_PARAM_SIZE
	.align		4
.L_108:
        /*00e0*/ 	.byte	0x03, 0x19
        /*00e2*/ 	.short	0x0038


	//----- nvinfo : EIATTR_PARAM_CBANK
	.align		4
        /*00e4*/ 	.byte	0x04, 0x0a
        /*00e6*/ 	.short	(.L_110 - .L_109)
	.align		4
.L_109:
        /*00e8*/ 	.word	index@(.nv.constant0._ZN3cub18CUB_300001_SM_10006detail9transform16transform_kernelINS2_10policy_hubILb0EN4cuda3std3__45tupleIJN6thrust24THRUST_300001_SM_1000_NS6detail15normal_iteratorINSA_10device_ptrIfEEEESF_EEEE10policy1000ElNS7_4plusIfEESF_JPfSL_EEEvT0_iT1_T2_DpNS2_10kernel_argIT3_EE)
        /*00ec*/ 	.short	0x0380
        /*00ee*/ 	.short	0x0038


	//----- nvinfo : EIATTR_SW_WAR
	.align		4
.L_110:
        /*00f0*/ 	.byte	0x04, 0x36
        /*00f2*/ 	.short	(.L_112 - .L_111)
.L_111:
        /*00f4*/ 	.word	0x00000008
.L_112:


//--------------------- .nv.info._ZN3cub18CUB_300001_SM_10006detail9transform16transform_kernelINS2_10policy_hubILb0EN4cuda3std3__45tupleIJN6thrust24THRUST_300001_SM_1000_NS6detail15normal_iteratorINSA_10device_ptrIfEEEESF_EEEE10policy1000EiNS7_4plusIfEESF_JPfSL_EEEvT0_iT1_T2_DpNS2_10kernel_argIT3_EE --------------------------
	.section	.nv.info._ZN3cub18CUB_300001_SM_10006detail9transform16transform_kernelINS2_10policy_hubILb0EN4cuda3std3__45tupleIJN6thrust24THRUST_300001_SM_1000_NS6detail15normal_iteratorINSA_10device_ptrIfEEEESF_EEEE10policy1000EiNS7_4plusIfEESF_JPfSL_EEEvT0_iT1_T2_DpNS2_10kernel_argIT3_EE,"",@"SHT_CUDA_INFO"
	.sectionflags	@""
	.align	4


	//----- nvinfo : EIATTR_CUDA_API_VERSION
	.align		4
        /*0000*/ 	.byte	0x04, 0x37
        /*0002*/ 	.short	(.L_114 - .L_113)
.L_113:
        /*0004*/ 	.word	0x00000082


	//----- nvinfo : EIATTR_KPARAM_INFO
	.align		4
.L_114:
        /*0008*/ 	.byte	0x04, 0x17
        /*000a*/ 	.short	(.L_116 - .L_115)
.L_115:
        /*000c*/ 	.word	0x00000000
        /*0010*/ 	.short	0x0005
        /*0012*/ 	.short	0x0028
        /*0014*/ 	.byte	0x00, 0xf0, 0x41, 0x00


	//----- nvinfo : EIATTR_KPARAM_INFO
	.align		4
.L_116:
        /*0018*/ 	.byte	0x04, 0x17
        /*001a*/ 	.short	(.L_118 - .L_117)
.L_117:
        /*001c*/ 	.word	0x00000000
        /*0020*/ 	.short	0x0004
        /*0022*/ 	.short	0x0018
        /*0024*/ 	.byte	0x00, 0xf0, 0x41, 0x00


	//----- nvinfo : EIATTR_KPARAM_INFO
	.align		4
.L_118:
        /*0028*/ 	.byte	0x04, 0x17
        /*002a*/ 	.short	(.L_120 - .L_119)
.L_119:
        /*002c*/ 	.word	0x00000000
        /*0030*/ 	.short	0x0003
        /*0032*/ 	.short	0x0010
        /*0034*/ 	.byte	0x00, 0xf0, 0x21, 0x00


	//----- nvinfo : EIATTR_KPARAM_INFO
	.align		4
.L_120:
        /*0038*/ 	.byte	0x04, 0x17
        /*003a*/ 	.short	(.L_122 - .L_121)
.L_121:
        /*003c*/ 	.word	0x00000000
        /*0040*/ 	.short	0x0002
        /*0042*/ 	.short	0x0008
        /*0044*/ 	.byte	0x00, 0xf0, 0x05, 0x00


	//----- nvinfo : EIATTR_KPARAM_INFO
	.align		4
.L_122:
        /*0048*/ 	.byte	0x04, 0x17
        /*004a*/ 	.short	(.L_124 - .L_123)
.L_123:
        /*004c*/ 	.word	0x00000000
        /*0050*/ 	.short	0x0001
        /*0052*/ 	.short	0x0004
        /*0054*/ 	.byte	0x00, 0xf0, 0x11, 0x00


	//----- nvinfo : EIATTR_KPARAM_INFO
	.align		4
.L_124:
        /*0058*/ 	.byte	0x04, 0x17
        /*005a*/ 	.short	(.L_126 - .L_125)
.L_125:
        /*005c*/ 	.word	0x00000000
        /*0060*/ 	.short	0x0000
        /*0062*/ 	.short	0x0000
        /*0064*/ 	.byte	0x00, 0xf0, 0x11, 0x00


	//----- nvinfo : EIATTR_SPARSE_MMA_MASK
	.align		4
.L_126:
        /*0068*/ 	.byte	0x03, 0x50
        /*006a*/ 	.short	0x0000


	//----- nvinfo : EIATTR_MAXREG_COUNT
	.align		4
        /*006c*/ 	.byte	0x03, 0x1b
        /*006e*/ 	.short	0x00ff


	//----- nvinfo : EIATTR_NUM_BARRIERS
	.align		4
        /*0070*/ 	.byte	0x02, 0x4c
        /*0072*/ 	.byte	0x01
	.zero		1


	//----- nvinfo : EIATTR_MERCURY_ISA_VERSION
	.align		4
        /*0074*/ 	.byte	0x03, 0x5f
        /*0076*/ 	.short	0x0101


	//----- nvinfo : EIATTR_COOP_GROUP_MASK_REGIDS
	.align		4
        /*0078*/ 	.byte	0x04, 0x29
        /*007a*/ 	.short	(.L_128 - .L_127)


	//   ....[0]....
.L_127:
        /*007c*/ 	.word	0xffffffff


	//----- nvinfo : EIATTR_COOP_GROUP_INSTR_OFFSETS
	.align		4
.L_128:
        /*0080*/ 	.byte	0x04, 0x28
        /*0082*/ 	.short	(.L_130 - .L_129)


	//   ....[0]....
.L_129:
        /*0084*/ 	.word	0x000019e0


	//----- nvinfo : EIATTR_VRC_CTA_INIT_COUNT
	.align		4
.L_130:
        /*0088*/ 	.byte	0x02, 0x4a
	.zero		1
	.zero		1


	//----- nvinfo : EIATTR_MBARRIER_INSTR_OFFSETS
	.align		4
        /*008c*/ 	.byte	0x04, 0x39
        /*008e*/ 	.short	(.L_132 - .L_131)


	//   ....[0]....
.L_131:
        /*0090*/ 	.word	0x00000270
        /*0094*/ 	.word	0x000000ff
        /*0098*/ 	.word	0x00000000
        /*009c*/ 	.short	0x0100
        /*009e*/ 	.byte	0x0f
	.zero		1


	//   ....[1]....
        /*00a0*/ 	.word	0x00000420
        /*00a4*/ 	.word	0x000000ff
        /*00a8*/ 	.word	0x00000000
        /*00ac*/ 	.short	0x010a
        /*00ae*/ 	.byte	0x04
	.zero		1


	//----- nvinfo : EIATTR_NUM_MBARRIERS
	.align		4
.L_132:
        /*00b0*/ 	.byte	0x03, 0x38
        /*00b2*/ 	.short	0x0001


	//----- nvinfo : EIATTR_EXIT_INSTR_OFFSETS
	.align		4
        /*00b4*/ 	.byte	0x04, 0x1c
        /*00b6*/ 	.short	(.L_134 - .L_133)


	//   ....[0]....
.L_133:
        /*00b8*/ 	.word	0x00001a30


	//   ....[1]....
        /*00bc*/ 	.word	0x00001bc0


	//   ....[2]....
        /*00c0*/ 	.word	0x00001c30


	//   ....[3]....
        /*00c4*/ 	.word	0x00001e10


	//----- nvinfo : EIATTR_MAX_THREADS
	.align		4
.L_134:
        /*00c8*/ 	.byte	0x04, 0x05
        /*00ca*/ 	.short	(.L_136 - .L_135)
.L_135:
        /*00cc*/ 	.word	0x00000080
        /*00d0*/ 	.word	0x00000001
        /*00d4*/ 	.word	0x00000001


	//----- nvinfo : EIATTR_CRS_STACK_SIZE
	.align		4
.L_136:
        /*00d8*/ 	.byte	0x04, 0x1e
        /*00da*/ 	.short	(.L_138 - .L_137)
.L_137:
        /*00dc*/ 	.word	0x00000000


	//----- nvinfo : EIATTR_CBANK_PARAM_SIZE
	.align		4
.L_138:
        /*00e0*/ 	.byte	0x03, 0x19
        /*00e2*/ 	.short	0x0038


	//----- nvinfo : EIATTR_PARAM_CBANK
	.align		4
        /*00e4*/ 	.byte	0x04, 0x0a
        /*00e6*/ 	.short	(.L_140 - .L_139)
	.align		4
.L_139:
        /*00e8*/ 	.word	index@(.nv.constant0._ZN3cub18CUB_300001_SM_10006detail9transform16transform_kernelINS2_10policy_hubILb0EN4cuda3std3__45tupleIJN6thrust24THRUST_300001_SM_1000_NS6detail15normal_iteratorINSA_10device_ptrIfEEEESF_EEEE10policy1000EiNS7_4plusIfEESF_JPfSL_EEEvT0_iT1_T2_DpNS2_10kernel_argIT3_EE)
        /*00ec*/ 	.short	0x0380
        /*00ee*/ 	.short	0x0038


	//----- nvinfo : EIATTR_SW_WAR
	.align		4
.L_140:
        /*00f0*/ 	.byte	0x04, 0x36
        /*00f2*/ 	.short	(.L_142 - .L_141)
.L_141:
        /*00f4*/ 	.word	0x00000008
.L_142:


//--------------------- .nv.info._ZN3cub18CUB_300001_SM_10006detail9transform16transform_kernelINS2_10policy_hubILb1EN4cuda3std3__45tupleIJN6thrust24THRUST_300001_SM_1000_NS6detail15normal_iteratorINSA_10device_ptrIfEEEEEEEE10policy1000El15multiply_by_twoSF_JPfEEEvT0_iT1_T2_DpNS2_10kernel_argIT3_EE --------------------------
	.section	.nv.info._ZN3cub18CUB_300001_SM_10006detail9transform16transform_kernelINS2_10policy_hubILb1EN4cuda3std3__45tupleIJN6thrust24THRUST_300001_SM_1000_NS6detail15normal_iteratorINSA_10device_ptrIfEEEEEEEE10policy1000El15multiply_by_twoSF_JPfEEEvT0_iT1_T2_DpNS2_10kernel_argIT3_EE,"",@"SHT_CUDA_INFO"
	.sectionflags	@""
	.align	4


	//----- nvinfo : EIATTR_CUDA_API_VERSION
	.align		4
        /*0000*/ 	.byte	0x04, 0x37
        /*0002*/ 	.short	(.L_144 - .L_143)
.L_143:
        /*0004*/ 	.word	0x00000082


	//----- nvinfo : EIATTR_KPARAM_INFO
	.align		4
.L_144:
        /*0008*/ 	.byte	0x04, 0x17
        /*000a*/ 	.short	(.L_146 - .L_145)
.L_145:
        /*000c*/ 	.word	0x00000000
        /*0010*/ 	.short	0x0004
        /*0012*/ 	.short	0x0018
        /*0014*/ 	.byte	0x00, 0xf0, 0x41, 0x00


	//----- nvinfo : EIATTR_KPARAM_INFO
	.align		4
.L_146:
        /*0018*/ 	.byte	0x04, 0x17
        /*001a*/ 	.short	(.L_148 - .L_147)
.L_147:
        /*001c*/ 	.word	0x00000000
        /*0020*/ 	.short	0x0003
        /*0022*/ 	.short	0x0010
        /*0024*/ 	.byte	0x00, 0xf0, 0x21, 0x00


	//----- nvinfo : EIATTR_KPARAM_INFO
	.align		4
.L_148:
        /*0028*/ 	.byte	0x04, 0x17
        /*002a*/ 	.short	(.L_150 - .L_149)
.L_149:
        /*002c*/ 	.word	0x00000000
        /*0030*/ 	.short	0x0002
        /*0032*/ 	.short	0x000c
        /*0034*/ 	.byte	0x00, 0xf0, 0x05, 0x00


	//----- nvinfo : EIATTR_KPARAM_INFO
	.align		4
.L_150:
        /*0038*/ 	.byte	0x04, 0x17
        /*003a*/ 	.short	(.L_152 - .L_151)
.L_151:
        /*003c*/ 	.word	0x00000000
        /*0040*/ 	.short	0x0001
        /*0042*/ 	.short	0x0008
        /*0044*/ 	.byte	0x00, 0xf0, 0x11, 0x00


	//----- nvinfo : EIATTR_KPARAM_INFO
	.align		4
.L_152:
        /*0048*/ 	.byte	0x04, 0x17
        /*004a*/ 	.short	(.L_154 - .L_153)
.L_153:
        /*004c*/ 	.word	0x00000000
        /*0050*/ 	.short	0x0000
        /*0052*/ 	.short	0x0000
        /*0054*/ 	.byte	0x00, 0xf0, 0x21, 0x00


	//----- nvinfo : EIATTR_SPARSE_MMA_MASK
	.align		4
.L_154:
        /*0058*/ 	.byte	0x03, 0x50
        /*005a*/ 	.short	0x0000


	//----- nvinfo : EIATTR_MAXREG_COUNT
	.align		4
        /*005c*/ 	.byte	0x03, 0x1b
        /*005e*/ 	.short	0x00ff


	//----- nvinfo : EIATTR_MERCURY_ISA_VERSION
	.align		4
        /*0060*/ 	.byte	0x03, 0x5f
        /*0062*/ 	.short	0x0101


	//----- nvinfo : EIATTR_VRC_CTA_INIT_COUNT
	.align		4
        /*0064*/ 	.byte	0x02, 0x4a
	.zero		1
	.zero		1


	//----- nvinfo : EIATTR_EXIT_INSTR_OFFSETS
	.align		4
        /*0068*/ 	.byte	0x04, 0x1c
        /*006a*/ 	.short	(.L_156 - .L_155)


	//   ....[0]....
.L_155:
        /*006c*/ 	.word	0x000002a0


	//   ....[1]....
        /*0070*/ 	.word	0x00000a30


	//   ....[2]....
        /*0074*/ 	.word	0x00000c60


	//   ....[3]....
        /*0078*/ 	.word	0x00000da0


	//   ....[4]....
        /*007c*/ 	.word	0x00000dd0


	//   ....[5]....
        /*0080*/ 	.word	0x00000e30


	//   ....[6]....
        /*0084*/ 	.word	0x00000e50


	//   ....[7]....
        /*0088*/ 	.word	0x00001310


	//   ....[8]....
        /*008c*/ 	.word	0x00001520


	//   ....[9]....
        /*0090*/ 	.word	0x00001670


	//   ....[10]....
        /*0094*/ 	.word	0x00001710


	//----- nvinfo : EIATTR_MAX_THREADS
	.align		4
.L_156:
        /*0098*/ 	.byte	0x04, 0x05
        /*009a*/ 	.short	(.L_158 - .L_157)
.L_157:
        /*009c*/ 	.word	0x00000080
        /*00a0*/ 	.word	0x00000001
        /*00a4*/ 	.word	0x00000001


	//----- nvinfo : EIATTR_CRS_STACK_SIZE
	.align		4
.L_158:
        /*00a8*/ 	.byte	0x04, 0x1e
        /*00aa*/ 	.short	(.L_160 - .L_159)
.L_159:
        /*00ac*/ 	.word	0x00000000


	//----- nvinfo : EIATTR_CBANK_PARAM_SIZE
	.align		4
.L_160:
        /*00b0*/ 	.byte	0x03, 0x19
        /*00b2*/ 	.short	0x0028


	//----- nvinfo : EIATTR_PARAM_CBANK
	.align		4
        /*00b4*/ 	.byte	0x04, 0x0a
        /*00b6*/ 	.short	(.L_162 - .L_161)
	.align		4
.L_161:
        /*00b8*/ 	.word	index@(.nv.constant0._ZN3cub18CUB_300001_SM_10006detail9transform16transform_kernelINS2_10policy_hubILb1EN4cuda3std3__45tupleIJN6thrust24THRUST_300001_SM_1000_NS6detail15normal_iteratorINSA_10device_ptrIfEEEEEEEE10policy1000El15multiply_by_twoSF_JPfEEEvT0_iT1_T2_DpNS2_10kernel_argIT3_EE)
        /*00bc*/ 	.short	0x0380
        /*00be*/ 	.short	0x0028


	//----- nvinfo : EIATTR_SW_WAR
	.align		4
.L_162:
        /*00c0*/ 	.byte	0x04, 0x36
        /*00c2*/ 	.short	(.L_164 - .L_163)
.L_163:
        /*00c4*/ 	.word	0x00000008
.L_164:


//--------------------- .nv.info._ZN3cub18CUB_300001_SM_10006detail9transform16transform_kernelINS2_10policy_hubILb1EN4cuda3std3__45tupleIJN6thrust24THRUST_300001_SM_1000_NS6detail15normal_iteratorINSA_10device_ptrIfEEEEEEEE10policy1000Ei15multiply_by_twoSF_JPfEEEvT0_iT1_T2_DpNS2_10kernel_argIT3_EE --------------------------
	.section	.nv.info._ZN3cub18CUB_300001_SM_10006detail9transform16transform_kernelINS2_10policy_hubILb1EN4cuda3std3__45tupleIJN6thrust24THRUST_300001_SM_1000_NS6detail15normal_iteratorINSA_10device_ptrIfEEEEEEEE10policy1000Ei15multiply_by_twoSF_JPfEEEvT0_iT1_T2_DpNS2_10kernel_argIT3_EE,"",@"SHT_CUDA_INFO"
	.sectionflags	@""
	.align	4


	//----- nvinfo : EIATTR_CUDA_API_VERSION
	.align		4
        /*0000*/ 	.byte	0x04, 0x37
        /*0002*/ 	.short	(.L_166 - .L_165)
.L_165:
        /*0004*/ 	.word	0x00000082


	//----- nvinfo : EIATTR_KPARAM_INFO
	.align		4
.L_166:
        /*0008*/ 	.byte	0x04, 0x17
        /*000a*/ 	.short	(.L_168 - .L_167)
.L_167:
        /*000c*/ 	.word	0x00000000
        /*0010*/ 	.short	0x0004
        /*0012*/ 	.short	0x0018
        /*0014*/ 	.byte	0x00, 0xf0, 0x41, 0x00


	//----- nvinfo : EIATTR_KPARAM_INFO
	.align		4
.L_168:
        /*0018*/ 	.byte	0x04, 0x17
        /*001a*/ 	.short	(.L_170 - .L_169)
.L_169:
        /*001c*/ 	.word	0x00000000
        /*0020*/ 	.short	0x0003
        /*0022*/ 	.short	0x0010
        /*0024*/ 	.byte	0x00, 0xf0, 0x21, 0x00


	//----- nvinfo : EIATTR_KPARAM_INFO
	.align		4
.L_170:
        /*0028*/ 	.byte	0x04, 0x17
        /*002a*/ 	.short	(.L_172 - .L_171)
.L_171:
        /*002c*/ 	.word	0x00000000
        /*0030*/ 	.short	0x0002
        /*0032*/ 	.short	0x0008
        /*0034*/ 	.byte	0x00, 0xf0, 0x05, 0x00


	//----- nvinfo : EIATTR_KPARAM_INFO
	.align		4
.L_172:
        /*0038*/ 	.byte	0x04, 0x17
        /*003a*/ 	.short	(.L_174 - .L_173)
.L_173:
        /*003c*/ 	.word	0x00000000
        /*0040*/ 	.short	0x0001
        /*0042*/ 	.short	0x0004
        /*0044*/ 	.byte	0x00, 0xf0, 0x11, 0x00


	//----- nvinfo : EIATTR_KPARAM_INFO
	.align		4
.L_174:
        /*0048*/ 	.byte	0x04, 0x17
        /*004a*/ 	.short	(.L_176 - .L_175)
.L_175:
        /*004c*/ 	.word	0x00000000
        /*0050*/ 	.short	0x0000
        /*0052*/ 	.short	0x0000
        /*0054*/ 	.byte	0x00, 0xf0, 0x11, 0x00


	//----- nvinfo : EIATTR_SPARSE_MMA_MASK
	.align		4
.L_176:
        /*0058*/ 	.byte	0x03, 0x50
        /*005a*/ 	.short	0x0000


	//----- nvinfo : EIATTR_MAXREG_COUNT
	.align		4
        /*005c*/ 	.byte	0x03, 0x1b
        /*005e*/ 	.short	0x00ff


	//----- nvinfo : EIATTR_MERCURY_ISA_VERSION
	.align		4
        /*0060*/ 	.byte	0x03, 0x5f
        /*0062*/ 	.short	0x0101


	//----- nvinfo : EIATTR_VRC_CTA_INIT_COUNT
	.align		4
        /*0064*/ 	.byte	0x02, 0x4a
	.zero		1
	.zero		1


	//----- nvinfo : EIATTR_EXIT_INSTR_OFFSETS
	.align		4
        /*0068*/ 	.byte	0x04, 0x1c
        /*006a*/ 	.short	(.L_178 - .L_177)


	//   ....[0]....
.L_177:
        /*006c*/ 	.word	0x000001f0


	//   ....[1]....
        /*0070*/ 	.word	0x000006b0


	//   ....[2]....
        /*0074*/ 	.word	0x000008d0


	//   ....[3]....
        /*0078*/ 	.word	0x00000a20


	//   ....[4]....
        /*007c*/ 	.word	0x00000ae0


	//   ....[5]....
        /*0080*/ 	.word	0x00000b00


	//   ....[6]....
        /*0084*/ 	.word	0x00000ea0


	//   ....[7]....
        /*0088*/ 	.word	0x000010d0


	//   ....[8]....
        /*008c*/ 	.word	0x00001210


	//   ....[9]....
        /*0090*/ 	.word	0x00001240


	//   ....[10]....
        /*0094*/ 	.word	0x000012a0


	//----- nvinfo : EIATTR_MAX_THREADS
	.align		4
.L_178:
        /*0098*/ 	.byte	0x04, 0x05
        /*009a*/ 	.short	(.L_180 - .L_179)
.L_179:
        /*009c*/ 	.word	0x00000080
        /*00a0*/ 	.word	0x00000001
        /*00a4*/ 	.word	0x00000001


	//----- nvinfo : EIATTR_CRS_STACK_SIZE
	.align		4
.L_180:
        /*00a8*/ 	.byte	0x04, 0x1e
        /*00aa*/ 	.short	(.L_182 - .L_181)
.L_181:
        /*00ac*/ 	.word	0x00000000


	//----- nvinfo : EIATTR_CBANK_PARAM_SIZE
	.align		4
.L_182:
        /*00b0*/ 	.byte	0x03, 0x19
        /*00b2*/ 	.short	0x0028


	//----- nvinfo : EIATTR_PARAM_CBANK
	.align		4
        /*00b4*/ 	.byte	0x04, 0x0a
        /*00b6*/ 	.short	(.L_184 - .L_183)
	.align		4
.L_183:
        /*00b8*/ 	.word	index@(.nv.constant0._ZN3cub18CUB_300001_SM_10006detail9transform16transform_kernelINS2_10policy_hubILb1EN4cuda3std3__45tupleIJN6thrust24THRUST_300001_SM_1000_NS6detail15normal_iteratorINSA_10device_ptrIfEEEEEEEE10policy1000Ei15multiply_by_twoSF_JPfEEEvT0_iT1_T2_DpNS2_10kernel_argIT3_EE)
        /*00bc*/ 	.short	0x0380
        /*00be*/ 	.short	0x0028


	//----- nvinfo : EIATTR_SW_WAR
	.align		4
.L_184:
        /*00c0*/ 	.byte	0x04, 0x36
        /*00c2*/ 	.short	(.L_186 - .L_185)
.L_185:
        /*00c4*/ 	.word	0x00000008
.L_186:


//--------------------- .nv.info._ZN3cub18CUB_300001_SM_10006detail8for_each13static_kernelINS2_12policy_hub_t12policy_500_tEmN6thrust24THRUST_300001_SM_1000_NS8cuda_cub20__uninitialized_fill7functorINS7_10device_ptrIfEEfEEEEvT0_T1_ --------------------------
	.section	.nv.info._ZN3cub18CUB_300001_SM_10006detail8for_each13static_kernelINS2_12policy_hub_t12policy_500_tEmN6thrust24THRUST_300001_SM_1000_NS8cuda_cub20__uninitialized_fill7functorINS7_10device_ptrIfEEfEEEEvT0_T1_,"",@"SHT_CUDA_INFO"
	.sectionflags	@""
	.align	4


	//----- nvinfo : EIATTR_CUDA_API_VERSION
	.align		4
        /*0000*/ 	.byte	0x04, 0x37
        /*0002*/ 	.short	(.L_188 - .L_187)
.L_187:
        /*0004*/ 	.word	0x00000082


	//----- nvinfo : EIATTR_KPARAM_INFO
	.align		4
.L_188:
        /*0008*/ 	.byte	0x04, 0x17
        /*000a*/ 	.short	(.L_190 - .L_189)
.L_189:
        /*000c*/ 	.word	0x00000000
        /*0010*/ 	.short	0x0001
        /*0012*/ 	.short	0x0008
        /*0014*/ 	.byte	0x00, 0xf0, 0x41, 0x00


	//----- nvinfo : EIATTR_KPARAM_INFO
	.align		4
.L_190:
        /*0018*/ 	.byte	0x04, 0x17
        /*001a*/ 	.short	(.L_192 - .L_191)
.L_191:
        /*001c*/ 	.word	0x00000000
        /*0020*/ 	.short	0x0000
        /*0022*/ 	.short	0x0000
        /*0024*/ 	.byte	0x00, 0xf0, 0x21, 0x00


	//----- nvinfo : EIATTR_SPARSE_MMA_MASK
	.align		4
.L_192:
        /*0028*/ 	.byte	0x03, 0x50
        /*002a*/ 	.short	0x0000


	//----- nvinfo : EIATTR_MAXREG_COUNT
	.align		4
        /*002c*/ 	.byte	0x03, 0x1b
        /*002e*/ 	.short	0x00ff


	//----- nvinfo : EIATTR_MERCURY_ISA_VERSION
	.align		4
        /*0030*/ 	.byte	0x03, 0x5f
        /*0032*/ 	.short	0x0101


	//----- nvinfo : EIATTR_VRC_CTA_INIT_COUNT
	.align		4
        /*0034*/ 	.byte	0x02, 0x4a
	.zero		1
	.zero		1


	//----- nvinfo : EIATTR_EXIT_INSTR_OFFSETS
	.align		4
        /*0038*/ 	.byte	0x04, 0x1c
        /*003a*/ 	.short	(.L_194 - .L_193)


	//   ....[0]....
.L_193:
        /*003c*/ 	.word	0x00000130


	//   ....[1]....
        /*0040*/ 	.word	0x00000230


	//   ....[2]....
        /*0044*/ 	.word	0x00000260


	//----- nvinfo : EIATTR_MAX_THREADS
	.align		4
.L_194:
        /*0048*/ 	.byte	0x04, 0x05
        /*004a*/ 	.short	(.L_196 - .L_195)
.L_195:
        /*004c*/ 	.word	0x00000100
        /*0050*/ 	.word	0x00000001
        /*0054*/ 	.word	0x00000001


	//----- nvinfo : EIATTR_CBANK_PARAM_SIZE
	.align		4
.L_196:
        /*0058*/ 	.byte	0x03, 0x19
        /*005a*/ 	.short	0x0018


	//----- nvinfo : EIATTR_PARAM_CBANK
	.align		4
        /*005c*/ 	.byte	0x04, 0x0a
        /*005e*/ 	.short	(.L_198 - .L_197)
	.align		4
.L_197:
        /*0060*/ 	.word	index@(.nv.constant0._ZN3cub18CUB_300001_SM_10006detail8for_each13static_kernelINS2_12policy_hub_t12policy_500_tEmN6thrust24THRUST_300001_SM_1000_NS8cuda_cub20__uninitialized_fill7functorINS7_10device_ptrIfEEfEEEEvT0_T1_)
        /*0064*/ 	.short	0x0380
        /*0066*/ 	.short	0x0018


	//----- nvinfo : EIATTR_SW_WAR
	.align		4
.L_198:
        /*0068*/ 	.byte	0x04, 0x36
        /*006a*/ 	.short	(.L_200 - .L_199)
.L_199:
        /*006c*/ 	.word	0x00000008
.L_200:


//--------------------- .nv.info._ZN3cub18CUB_300001_SM_10006detail11EmptyKernelIvEEvv --------------------------
	.section	.nv.info._ZN3cub18CUB_300001_SM_10006detail11EmptyKernelIvEEvv,"",@"SHT_CUDA_INFO"
	.sectionflags	@""
	.align	4


	//----- nvinfo : EIATTR_CUDA_API_VERSION
	.align		4
        /*0000*/ 	.byte	0x04, 0x37
        /*0002*/ 	.short	(.L_202 - .L_201)
.L_201:
        /*0004*/ 	.word	0x00000082


	//----- nvinfo : EIATTR_SPARSE_MMA_MASK
	.align		4
.L_202:
        /*0008*/ 	.byte	0x03, 0x50
        /*000a*/ 	.short	0x0000


	//----- nvinfo : EIATTR_MAXREG_COUNT
	.align		4
        /*000c*/ 	.byte	0x03, 0x1b
        /*000e*/ 	.short	0x00ff


	//----- nvinfo : EIATTR_MERCURY_ISA_VERSION
	.align		4
        /*0010*/ 	.byte	0x03, 0x5f
        /*0012*/ 	.short	0x0101


	//----- nvinfo : EIATTR_VRC_CTA_INIT_COUNT
	.align		4
        /*0014*/ 	.byte	0x02, 0x4a
	.zero		1
	.zero		1


	//----- nvinfo : EIATTR_EXIT_INSTR_OFFSETS
	.align		4
        /*0018*/ 	.byte	0x04, 0x1c
        /*001a*/ 	.short	(.L_204 - .L_203)


	//   ....[0]....
.L_203:
        /*001c*/ 	.word	0x00000010


	//----- nvinfo : EIATTR_SW_WAR
	.align		4
.L_204:
        /*0020*/ 	.byte	0x04, 0x36
        /*0022*/ 	.short	(.L_206 - .L_205)
.L_205:
        /*0024*/ 	.word	0x00000008
.L_206:


//--------------------- .nv.callgraph             --------------------------
	.section	.nv.callgraph,"",@"SHT_CUDA_CALLGRAPH"
	.align	4
	.sectionentsize	8
	.align		4
        /*0000*/ 	.word	0x00000000
	.align		4
        /*0004*/ 	.word	0xffffffff
	.align		4
        /*0008*/ 	.word	0x00000000
	.align		4
        /*000c*/ 	.word	0xfffffffe
	.align		4
        /*0010*/ 	.word	0x00000000
	.align		4
        /*0014*/ 	.word	0xfffffffd
	.align		4
        /*0018*/ 	.word	0x00000000
	.align		4
        /*001c*/ 	.word	0xfffffffc


//--------------------- .nv.constant4             --------------------------
	.section	.nv.constant4,"a",@progbits
	.align	8
	.align		8
.nv.constant4:
        /*0000*/ 	.dword	_ZN30_INTERNAL_e7e42a6a_4_k_cu_main4cuda3std3__45__cpo5beginE
	.align		8
        /*0008*/ 	.dword	_ZN30_INTERNAL_e7e42a6a_4_k_cu_main4cuda3std3__45__cpo3endE
	.align		8
        /*0010*/ 	.dword	_ZN30_INTERNAL_e7e42a6a_4_k_cu_main4cuda3std3__45__cpo6cbeginE
	.align		8
        /*0018*/ 	.dword	_ZN30_INTERNAL_e7e42a6a_4_k_cu_main4cuda3std3__45__cpo4cendE
	.align		8
        /*0020*/ 	.dword	_ZN30_INTERNAL_e7e42a6a_4_k_cu_main4cuda3std3__45__cpo6rbeginE
	.align		8
        /*0028*/ 	.dword	_ZN30_INTERNAL_e7e42a6a_4_k_cu_main4cuda3std3__45__cpo4rendE
	.align		8
        /*0030*/ 	.dword	_ZN30_INTERNAL_e7e42a6a_4_k_cu_main4cuda3std3__45__cpo7crbeginE
	.align		8
        /*0038*/ 	.dword	_ZN30_INTERNAL_e7e42a6a_4_k_cu_main4cuda3std3__45__cpo5crendE
	.align		8
        /*0040*/ 	.dword	_ZN30_INTERNAL_e7e42a6a_4_k_cu_main4cuda3std3__432_GLOBAL__N__e7e42a6a_4_k_cu_main6ignoreE
	.align		8
        /*0048*/ 	.dword	_ZN30_INTERNAL_e7e42a6a_4_k_cu_main4cuda3std3__419piecewise_constructE
	.align		8
        /*0050*/ 	.dword	_ZN30_INTERNAL_e7e42a6a_4_k_cu_main4cuda3std3__48in_placeE
	.align		8
        /*0058*/ 	.dword	_ZN30_INTERNAL_e7e42a6a_4_k_cu_main4cuda3std3__420unreachable_sentinelE
	.align		8
        /*0060*/ 	.dword	_ZN30_INTERNAL_e7e42a6a_4_k_cu_main4cuda3std3__47nulloptE
	.align		8
        /*0068*/ 	.dword	_ZN30_INTERNAL_e7e42a6a_4_k_cu_main4cuda3std3__48unexpectE
	.align		8
        /*0070*/ 	.dword	_ZN30_INTERNAL_e7e42a6a_4_k_cu_main4cuda3std6ranges3__45__cpo4swapE
	.align		8
        /*0078*/ 	.dword	_ZN30_INTERNAL_e7e42a6a_4_k_cu_main4cuda3std6ranges3__45__cpo9iter_moveE
	.align		8
        /*0080*/ 	.dword	_ZN30_INTERNAL_e7e42a6a_4_k_cu_main4cuda3std6ranges3__45__cpo5beginE
	.align		8
        /*0088*/ 	.dword	_ZN30_INTERNAL_e7e42a6a_4_k_cu_main4cuda3std6ranges3__45__cpo3endE
	.align		8
        /*0090*/ 	.dword	_ZN30_INTERNAL_e7e42a6a_4_k_cu_main4cuda3std6ranges3__45__cpo6cbeginE
	.align		8
        /*0098*/ 	.dword	_ZN30_INTERNAL_e7e42a6a_4_k_cu_main4cuda3std6ranges3__45__cpo4cendE
	.align		8
        /*00a0*/ 	.dword	_ZN30_INTERNAL_e7e42a6a_4_k_cu_main4cuda3std6ranges3__45__cpo7advanceE
	.align		8
        /*00a8*/ 	.dword	_ZN30_INTERNAL_e7e42a6a_4_k_cu_main4cuda3std6ranges3__45__cpo9iter_swapE
	.align		8
        /*00b0*/ 	.dword	_ZN30_INTERNAL_e7e42a6a_4_k_cu_main4cuda3std6ranges3__45__cpo4nextE
	.align		8
        /*00b8*/ 	.dword	_ZN30_INTERNAL_e7e42a6a_4_k_cu_main4cuda3std6ranges3__45__cpo4prevE
	.align		8
        /*00c0*/ 	.dword	_ZN30_INTERNAL_e7e42a6a_4_k_cu_main4cuda3std6ranges3__45__cpo4dataE
	.align		8
        /*00c8*/ 	.dword	_ZN30_INTERNAL_e7e42a6a_4_k_cu_main4cuda3std6ranges3__45__cpo5cdataE
	.align		8
        /*00d0*/ 	.dword	_ZN30_INTERNAL_e7e42a6a_4_k_cu_main4cuda3std6ranges3__45__cpo4sizeE
	.align		8
        /*00d8*/ 	.dword	_ZN30_INTERNAL_e7e42a6a_4_k_cu_main4cuda3std6ranges3__45__cpo5ssizeE
	.align		8
        /*00e0*/ 	.dword	_ZN30_INTERNAL_e7e42a6a_4_k_cu_main4cuda3std6ranges3__45__cpo8distanceE
	.align		8
        /*00e8*/ 	.dword	_ZN30_INTERNAL_e7e42a6a_4_k_cu_main6thrust24THRUST_300001_SM_1000_NS8cuda_cub3parE
	.align		8
        /*00f0*/ 	.dword	_ZN30_INTERNAL_e7e42a6a_4_k_cu_main6thrust24THRUST_300001_SM_1000_NS8cuda_cub10par_nosyncE
	.align		8
        /*00f8*/ 	.dword	_ZN30_INTERNAL_e7e42a6a_4_k_cu_main6thrust24THRUST_300001_SM_1000_NS6system6detail10sequential3seqE
	.align		8
        /*0100*/ 	.dword	_ZN30_INTERNAL_e7e42a6a_4_k_cu_main6thrust24THRUST_300001_SM_1000_NS12placeholders2_1E
	.align		8
        /*0108*/ 	.dword	_ZN30_INTERNAL_e7e42a6a_4_k_cu_main6thrust24THRUST_300001_SM_1000_NS12placeholders2_2E
	.align		8
        /*0110*/ 	.dword	_ZN30_INTERNAL_e7e42a6a_4_k_cu_main6thrust24THRUST_300001_SM_1000_NS12placeholders2_3E
	.align		8
        /*0118*/ 	.dword	_ZN30_INTERNAL_e7e42a6a_4_k_cu_main6thrust24THRUST_300001_SM_1000_NS12placeholders2_4E
	.align		8
        /*0120*/ 	.dword	_ZN30_INTERNAL_e7e42a6a_4_k_cu_main6thrust24THRUST_300001_SM_1000_NS12placeholders2_5E
	.align		8
        /*0128*/ 	.dword	_ZN30_INTERNAL_e7e42a6a_4_k_cu_main6thrust24THRUST_300001_SM_1000_NS12placeholders2_6E
	.align		8
        /*0130*/ 	.dword	_ZN30_INTERNAL_e7e42a6a_4_k_cu_main6thrust24THRUST_300001_SM_1000_NS12placeholders2_7E
	.align		8
        /*0138*/ 	.dword	_ZN30_INTERNAL_e7e42a6a_4_k_cu_main6thrust24THRUST_300001_SM_1000_NS12placeholders2_8E
	.align		8
        /*0140*/ 	.dword	_ZN30_INTERNAL_e7e42a6a_4_k_cu_main6thrust24THRUST_300001_SM_1000_NS12placeholders2_9E
	.align		8
        /*0148*/ 	.dword	_ZN30_INTERNAL_e7e42a6a_4_k_cu_main6thrust24THRUST_300001_SM_1000_NS12placeholders3_10E
	.align		8
        /*0150*/ 	.dword	_ZN30_INTERNAL_e7e42a6a_4_k_cu_main6thrust24THRUST_300001_SM_1000_NS3seqE


//--------------------- .text._ZN3cub18CUB_300001_SM_10006detail9transform16transform_kernelINS2_10policy_hubILb0EN4cuda3std3__45tupleIJN6thrust24THRUST_300001_SM_1000_NS6detail15normal_iteratorINSA_10device_ptrIfEEEESF_EEEE10policy1000ElNS7_4plusIfEESF_JPfSL_EEEvT0_iT1_T2_DpNS2_10kernel_argIT3_EE --------------------------
	.section	.text._ZN3cub18CUB_300001_SM_10006detail9transform16transform_kernelINS2_10policy_hubILb0EN4cuda3std3__45tupleIJN6thrust24THRUST_300001_SM_1000_NS6detail15normal_iteratorINSA_10device_ptrIfEEEESF_EEEE10policy1000ElNS7_4plusIfEESF_JPfSL_EEEvT0_iT1_T2_DpNS2_10kernel_argIT3_EE,"ax",@progbits
	.align	128
        .global         _ZN3cub18CUB_300001_SM_10006detail9transform16transform_kernelINS2_10policy_hubILb0EN4cuda3std3__45tupleIJN6thrust24THRUST_300001_SM_1000_NS6detail15normal_iteratorINSA_10device_ptrIfEEEESF_EEEE10policy1000ElNS7_4plusIfEESF_JPfSL_EEEvT0_iT1_T2_DpNS2_10kernel_argIT3_EE
        .type           _ZN3cub18CUB_300001_SM_10006detail9transform16transform_kernelINS2_10policy_hubILb0EN4cuda3std3__45tupleIJN6thrust24THRUST_300001_SM_1000_NS6detail15normal_iteratorINSA_10device_ptrIfEEEESF_EEEE10policy1000ElNS7_4plusIfEESF_JPfSL_EEEvT0_iT1_T2_DpNS2_10kernel_argIT3_EE,@function
        .size           _ZN3cub18CUB_300001_SM_10006detail9transform16transform_kernelINS2_10policy_hubILb0EN4cuda3std3__45tupleIJN6thrust24THRUST_300001_SM_1000_NS6detail15normal_iteratorINSA_10device_ptrIfEEEESF_EEEE10policy1000ElNS7_4plusIfEESF_JPfSL_EEEvT0_iT1_T2_DpNS2_10kernel_argIT3_EE,(.L_x_101 - _ZN3cub18CUB_300001_SM_10006detail9transform16transform_kernelINS2_10policy_hubILb0EN4cuda3std3__45tupleIJN6thrust24THRUST_300001_SM_1000_NS6detail15normal_iteratorINSA_10device_ptrIfEEEESF_EEEE10policy1000ElNS7_4plusIfEESF_JPfSL_EEEvT0_iT1_T2_DpNS2_10kernel_argIT3_EE)
        .other          _ZN3cub18CUB_300001_SM_10006detail9transform16transform_kernelINS2_10policy_hubILb0EN4cuda3std3__45tupleIJN6thrust24THRUST_300001_SM_1000_NS6detail15normal_iteratorINSA_10device_ptrIfEEEESF_EEEE10policy1000ElNS7_4plusIfEESF_JPfSL_EEEvT0_iT1_T2_DpNS2_10kernel_argIT3_EE,@"STO_CUDA_ENTRY STV_DEFAULT"
_ZN3cub18CUB_300001_SM_10006detail9transform16transform_kernelINS2_10policy_hubILb0EN4cuda3std3__45tupleIJN6thrust24THRUST_300001_SM_1000_NS6detail15normal_iteratorINSA_10device_ptrIfEEEESF_EEEE10policy1000ElNS7_4plusIfEESF_JPfSL_EEEvT0_iT1_T2_DpNS2_10kernel_argIT3_EE:
.text._ZN3cub18CUB_300001_SM_10006detail9transform16transform_kernelINS2_10policy_hubILb0EN4cuda3std3__45tupleIJN6thrust24THRUST_300001_SM_1000_NS6detail15normal_iteratorINSA_10device_ptrIfEEEESF_EEEE10policy1000ElNS7_4plusIfEESF_JPfSL_EEEvT0_iT1_T2_DpNS2_10kernel_argIT3_EE:
[----:B------:R-:W-:Y:S01]  /*0000*/  LDC R1, c[0x0][0x37c] ;  /* 0x0000df00ff017b82 */ /* 0x000fe20000000800 */
[----:B------:R-:W1:Y:S07]  /*0010*/  LDCU UR24, c[0x0][0x388] ;  /* 0x00007100ff1877ac */ /* 0x000e6e0008000800 */
[----:B------:R-:W2:Y:S01]  /*0020*/  S2UR UR5, SR_CTAID.X ;  /* 0x00000000000579c3 */ /* 0x000ea20000002500 */
[----:B------:R-:W3:Y:S01]  /*0030*/  LDCU UR7, c[0x0][0x370] ;  /* 0x00006e00ff0777ac */ /* 0x000ee20008000800 */
[----:B------:R-:W4:Y:S06]  /*0040*/  LDCU.64 UR22, c[0x0][0x358] ;  /* 0x00006b00ff1677ac */ /* 0x000f2c0008000a00 */
[----:B------:R-:W5:Y:S01]  /*0050*/  LDC.64 R2, c[0x0][0x380] ;  /* 0x0000e000ff027b82 */ /* 0x000f620000000a00 */
[----:B-1----:R-:W-:-:S04]  /*0060*/  USHF.L.U32 UR19, UR24, 0x7, URZ ;  /* 0x0000000718137899 */ /* 0x002fc800080006ff */
[----:B------:R-:W-:Y:S02]  /*0070*/  USHF.R.S32.HI UR8, URZ, 0x1f, UR19 ;  /* 0x0000001fff087899 */ /* 0x000fe40008011413 */
[----:B--2---:R-:W-:Y:S02]  /*0080*/  UIMAD.WIDE.U32 UR20, UR19, UR5, URZ ;  /* 0x00000005131472a5 */ /* 0x004fe4000f8e00ff */
[----:B------:R-:W-:Y:S02]  /*0090*/  UIMAD UR6, UR8, UR5, URZ ;  /* 0x00000005080672a4 */ /* 0x000fe4000f8e02ff */
[----:B------:R-:W-:Y:S02]  /*00a0*/  UIADD3 UR4, UPT, UPT, UR5, 0x2, URZ ;  /* 0x0000000205047890 */ /* 0x000fe4000fffe0ff */
[----:B------:R-:W-:Y:S02]  /*00b0*/  UIADD3 UR6, UPT, UPT, UR21, UR6, URZ ;  /* 0x0000000615067290 */ /* 0x000fe4000fffe0ff */
[----:B---3--:R-:W-:Y:S01]  /*00c0*/  UISETP.GE.U32.AND UP0, UPT, UR4, UR7, UPT ;  /* 0x000000070400728c */ /* 0x008fe2000bf06070 */
[----:B-----5:R-:W-:-:S03]  /*00d0*/  IADD3 R0, P0, PT, R2, -UR20, RZ ;  /* 0x8000001402007c10 */ /* 0x020fc6000ff1e0ff */
[----:B------:R-:W-:Y:S01]  /*00e0*/  UISETP.EQ.OR UP0, UPT, UR5, URZ, UP0 ;  /* 0x000000ff0500728c */ /* 0x000fe20008702670 */
[----:B------:R-:W-:Y:S02]  /*00f0*/  IADD3.X R2, PT, PT, R3, ~UR6, RZ, P0, !PT ;  /* 0x8000000603027c10 */ /* 0x000fe400087fe4ff */
[----:B------:R-:W-:-:S04]  /*0100*/  ISETP.LT.U32.AND P0, PT, R0, UR19, PT ;  /* 0x0000001300007c0c */ /* 0x000fc8000bf01070 */
[----:B------:R-:W-:-:S04]  /*0110*/  ISETP.LT.AND.EX P0, PT, R2, UR8, PT, P0 ;  /* 0x0000000802007c0c */ /* 0x000fc8000bf01300 */
[----:B------:R-:W-:Y:S01]  /*0120*/  SEL R0, R0, UR19, P0 ;  /* 0x0000001300007c07 */ /* 0x000fe20008000000 */
[----:B----4-:R-:W-:Y:S08]  /*0130*/  BRA.U UP0, `(.L_x_0) ;  /* 0x0000000100e47547 */ /* 0x010ff0000b800000 */
[----:B------:R-:W1:Y:S01]  /*0140*/  S2R R2, SR_TID.X ;  /* 0x0000000000027919 */ /* 0x000e620000002100 */
[----:B------:R-:W-:Y:S01]  /*0150*/  ELECT P0, URZ, PT ;  /* 0x0000000000ff782f */ /* 0x000fe20003800000 */
[----:B------:R-:W-:Y:S03]  /*0160*/  BSSY.RECONVERGENT B0, `(.L_x_1) ;  /* 0x000002e000007945 */ /* 0x000fe60003800200 */
[----:B-1----:R-:W-:-:S13]  /*0170*/  ISETP.GT.U32.OR P0, PT, R2, 0x1f, !P0 ;  /* 0x0000001f0200780c */ /* 0x002fda0004704470 */
[----:B------:R-:W-:Y:S05]  /*0180*/  @P0 BRA `(.L_x_2) ;  /* 0x0000000000ac0947 */ /* 0x000fea0003800000 */
[----:B------:R-:W1:Y:S01]  /*0190*/  S2UR UR18, SR_CgaCtaId ;  /* 0x00000000001279c3 */ /* 0x000e620000008800 */
[----:B------:R-:W2:Y:S01]  /*01a0*/  LDCU UR15, c[0x0][0x3a0] ;  /* 0x00007400ff0f77ac */ /* 0x000ea20008000800 */
[----:B------:R-:W3:Y:S01]  /*01b0*/  LDCU UR17, c[0x0][0x3b0] ;  /* 0x00007600ff1177ac */ /* 0x000ee20008000800 */
[----:B------:R-:W-:Y:S01]  /*01c0*/  ULEA UR14, UR24, 0xf, 0x9 ;  /* 0x0000000f180e7891 */ /* 0x000fe2000f8e48ff */
[----:B------:R-:W-:Y:S01]  /*01d0*/  UMOV UR7, 0x400 ;  /* 0x0000040000077882 */ /* 0x000fe20000000000 */
[----:B------:R-:W-:Y:S01]  /*01e0*/  UMOV UR10, 0x1 ;  /* 0x00000001000a7882 */ /* 0x000fe20000000000 */
[----:B------:R-:W4:Y:S01]  /*01f0*/  LDCU.64 UR4, c[0x0][0x398] ;  /* 0x00007300ff0477ac */ /* 0x000f220008000a00 */
[----:B------:R-:W-:-:S04]  /*0200*/  UIADD3 UR10, UPT, UPT, -UR10, 0x100000, URZ ;  /* 0x001000000a0a7890 */ /* 0x000fc8000fffe1ff */
[----:B------:R-:W-:Y:S02]  /*0210*/  USHF.L.U32 UR11, UR10, 0xb, URZ ;  /* 0x0000000b0a0b7899 */ /* 0x000fe400080006ff */
[----:B------:R-:W-:Y:S02]  /*0220*/  USHF.L.U32 UR10, UR10, 0x1, URZ ;  /* 0x000000010a0a7899 */ /* 0x000fe400080006ff */
[----:B--2---:R-:W-:Y:S01]  /*0230*/  UIADD3 UR15, UPT, UPT, UR14, UR15, URZ ;  /* 0x0000000f0e0f7290 */ /* 0x004fe2000fffe0ff */
[----:B------:R-:W2:Y:S01]  /*0240*/  LDCU.64 UR12, c[0x0][0x3a8] ;  /* 0x00007500ff0c77ac */ /* 0x000ea20008000a00 */
[----:B---3--:R-:W-:Y:S02]  /*0250*/  UIADD3 UR14, UPT, UPT, UR14, UR17, URZ ;  /* 0x000000110e0e7290 */ /* 0x008fe4000fffe0ff */
[----:B-1----:R-:W-:Y:S02]  /*0260*/  ULEA UR17, UR18, UR7, 0x18 ;  /* 0x0000000712117291 */ /* 0x002fe4000f8ec0ff */
[----:B------:R-:W-:-:S02]  /*0270*/  UIADD3 UR16, UPT, UPT, UR7, 0x80, URZ ;  /* 0x0000008007107890 */ /* 0x000fc4000fffe0ff */
[----:B------:R-:W-:Y:S02]  /*0280*/  USHF.L.U64.HI UR9, UR20, 0x2, UR6 ;  /* 0x0000000214097899 */ /* 0x000fe40008010206 */
[----:B------:R-:W-:Y:S02]  /*0290*/  USHF.L.U32 UR8, UR20, 0x2, URZ ;  /* 0x0000000214087899 */ /* 0x000fe400080006ff */
[----:B------:R-:W-:Y:S02]  /*02a0*/  ULOP3.LUT UR15, UR15, 0xfffffff0, URZ, 0xc0, !UPT ;  /* 0xfffffff00f0f7892 */ /* 0x000fe4000f8ec0ff */
[----:B------:R-:W-:Y:S01]  /*02b0*/  ULOP3.LUT UR14, UR14, 0xfffffff0, URZ, 0xc0, !UPT ;  /* 0xfffffff00e0e7892 */ /* 0x000fe2000f8ec0ff */
[----:B------:R-:W1:Y:S02]  /*02c0*/  FENCE.VIEW.ASYNC.S ;  /* 0x00000000000073c6 */ /* 0x000e640000000000 */
[----:B-1----:R1:W3:Y:S02]  /*02d0*/  SYNCS.EXCH.64 URZ, [UR17], UR10 ;  /* 0x0000000a11ff75b2 */ /* 0x0022e40008000100 */
[----:B------:R-:W-:Y:S01]  /*02e0*/  @!PT LDS RZ, [RZ] ;  /* 0x00000000fffff984 */ /* 0x000fe20000000800 */
[----:B------:R-:W-:Y:S01]  /*02f0*/  @!PT LDS RZ, [RZ] ;  /* 0x00000000fffff984 */ /* 0x000fe20000000800 */
[----:B------:R-:W-:Y:S01]  /*0300*/  @!PT LDS RZ, [RZ] ;  /* 0x00000000fffff984 */ /* 0x000fe20000000800 */
[----:B------:R-:W-:Y:S01]  /*0310*/  @!PT LDS RZ, [RZ] ;  /* 0x00000000fffff984 */ /* 0x000fe20000000800 */
[----:B---3--:R3:W-:Y:S06]  /*0320*/  MEMBAR.ALL.CTA ;  /* 0x0000000000007992 */ /* 0x0087ec0000008000 */
[----:B---3--:R-:W3:Y:S01]  /*0330*/  FENCE.VIEW.ASYNC.S ;  /* 0x00000000000073c6 */ /* 0x008ee20000000000 */
[----:B------:R-:W-:-:S02]  /*0340*/  ULEA UR16, UR18, UR16, 0x18 ;  /* 0x0000001012107291 */ /* 0x000fc4000f8ec0ff */
[----:B----4-:R-:W-:Y:S02]  /*0350*/  UIADD3.64 UR4, UPT, UPT, UR8, UR4, URZ ;  /* 0x0000000408047297 */ /* 0x010fe4000fffe0ff */
[----:B------:R-:W-:Y:S02]  /*0360*/  USHF.R.U32.HI UR7, URZ, 0x4, UR15 ;  /* 0x00000004ff077899 */ /* 0x000fe4000801160f */
[----:B--2---:R-:W-:Y:S02]  /*0370*/  UIADD3.64 UR8, UPT, UPT, UR8, UR12, URZ ;  /* 0x0000000c08087297 */ /* 0x004fe4000fffe0ff */
[----:B------:R-:W-:Y:S02]  /*0380*/  UIADD3 UR15, UPT, UPT, UR15, UR14, URZ ;  /* 0x0000000e0f0f7290 */ /* 0x000fe4000fffe0ff */
[----:B------:R-:W-:Y:S02]  /*0390*/  ULEA UR12, UR24, UR16, 0x9 ;  /* 0x00000010180c7291 */ /* 0x000fe4000f8e48ff */
[----:B------:R-:W-:-:S02]  /*03a0*/  USHF.R.U32.HI UR14, URZ, 0x4, UR14 ;  /* 0x00000004ff0e7899 */ /* 0x000fc4000801160e */
[----:B------:R-:W-:Y:S01]  /*03b0*/  UPRMT UR7, UR7, 0x5410, URZ ;  /* 0x0000541007077896 */ /* 0x000fe200080000ff */
[----:B------:R-:W-:Y:S01]  /*03c0*/  IMAD.U32 R2, RZ, RZ, UR15 ;  /* 0x0000000fff027e24 */ /* 0x000fe2000f8e00ff */
[----:B------:R-:W-:Y:S02]  /*03d0*/  UIADD3 UR12, UPT, UPT, UR12, 0x80, URZ ;  /* 0x000000800c0c7890 */ /* 0x000fe4000fffe0ff */
[----:B------:R-:W-:Y:S01]  /*03e0*/  UPRMT UR14, UR14, 0x5410, URZ ;  /* 0x000054100e0e7896 */ /* 0x000fe200080000ff */
[----:B------:R-:W-:-:S04]  /*03f0*/  UMOV UR13, UR17 ;  /* 0x00000011000d7c82 */ /* 0x000fc80008000000 */
[----:B---3--:R1:W-:Y:S04]  /*0400*/  UBLKCP.S.G [UR16], [UR4], UR7 ;  /* 0x00000010040073ba */ /* 0x0083e80008000207 */
[----:B------:R1:W-:Y:S01]  /*0410*/  UBLKCP.S.G [UR12], [UR8], UR14 ;  /* 0x0000000c080073ba */ /* 0x0003e2000800020e */
[----:B------:R1:W-:Y:S01]  /*0420*/  SYNCS.ARRIVE.TRANS64 RZ, [UR17], R2 ;  /* 0x00000002ffff79a7 */ /* 0x0003e20008000011 */
[----:B------:R-:W-:Y:S01]  /*0430*/  NOP ;  /* 0x0000000000007918 */ /* 0x000fe20000000000 */
.L_x_2:
[----:B-1----:R-:W-:Y:S05]  /*0440*/  BSYNC.RECONVERGENT B0 ;  /* 0x0000000000007941 */ /* 0x002fea0003800200 */
.L_x_1:
[----:B------:R-:W1:Y:S08]  /*0450*/  S2UR UR5, SR_CgaCtaId ;  /* 0x00000000000579c3 */ /* 0x000e700000008800 */
[----:B------:R-:W-:Y:S01]  /*0460*/  BAR.SYNC.DEFER_BLOCKING 0x0 ;  /* 0x0000000000007b1d */ /* 0x000fe20000010000 */
[----:B------:R-:W-:-:S05]  /*0470*/  SHF.L.U32 R2, RZ, 0x1f, RZ ;  /* 0x0000001fff027819 */ /* 0x000fca00000006ff */
[----:B------:R-:W-:Y:S02]  /*0480*/  UMOV UR4, 0x400 ;  /* 0x0000040000047882 */ /* 0x000fe40000000000 */
[----:B-1----:R-:W-:-:S12]  /*0490*/  ULEA UR4, UR5, UR4, 0x18 ;  /* 0x0000000405047291 */ /* 0x002fd8000f8ec0ff */
.L_x_3:
[----:B------:R-:W1:Y:S02]  /*04a0*/  SYNCS.PHASECHK.TRANS64.TRYWAIT P0, [UR4], R2 ;  /* 0x00000002ff0075a7 */ /* 0x000e640008001104 */
[----:B-1----:R-:W-:Y:S05]  /*04b0*/  @!P0 BRA `(.L_x_3) ;  /* 0xfffffffc00f88947 */ /* 0x002fea000383ffff */
[----:B------:R-:W-:Y:S05]  /*04c0*/  BRA `(.L_x_4) ;  /* 0x0000001400407947 */ /* 0x000fea0003800000 */
.L_x_0:
[----:B------:R-:W1:Y:S01]  /*04d0*/  S2R R3, SR_TID.Y ;  /* 0x0000000000037919 */ /* 0x000e620000002200 */
[----:B------:R-:W2:Y:S01]  /*04e0*/  LDCU UR9, c[0x0][0x360] ;  /* 0x00006c00ff0977ac */ /* 0x000ea20008000800 */
[----:B------:R-:W-:Y:S01]  /*04f0*/  IMAD.SHL.U32 R4, R0, 0x4, RZ ;  /* 0x0000000400047824 */ /* 0x000fe200078e00ff */
[----:B------:R-:W-:Y:S01]  /*0500*/  BSSY.RECONVERGENT B0, `(.L_x_5) ;  /* 0x00000aa000007945 */ /* 0x000fe20003800200 */
[----:B------:R-:W1:Y:S01]  /*0510*/  S2R R6, SR_TID.Z ;  /* 0x0000000000067919 */ /* 0x000e620000002300 */
[----:B------:R-:W2:Y:S01]  /*0520*/  LDCU UR10, c[0x0][0x364] ;  /* 0x00006c80ff0a77ac */ /* 0x000ea20008000800 */
[----:B------:R-:W3:Y:S01]  /*0530*/  LDC R2, c[0x0][0x368] ;  /* 0x0000da00ff027b82 */ /* 0x000ee20000000800 */
[----:B------:R-:W-:Y:S01]  /*0540*/  SHF.R.S32.HI R5, RZ, 0x1f, R4 ;  /* 0x0000001fff057819 */ /* 0x000fe20000011404 */
[----:B------:R-:W4:Y:S03]  /*0550*/  S2R R8, SR_TID.X ;  /* 0x0000000000087919 */ /* 0x000f260000002100 */
[----:B------:R-:W-:-:S02]  /*0560*/  SHF.R.U64 R4, R4, 0x2, R5 ;  /* 0x0000000204047819 */ /* 0x000fc40000001205 */
[----:B------:R-:W-:Y:S01]  /*0570*/  SHF.R.U32.HI R5, RZ, 0x2, R5 ;  /* 0x00000002ff057819 */ /* 0x000fe20000011605 */
[----:B--2---:R-:W-:Y:S02]  /*0580*/  UIMAD UR4, UR9, UR10, URZ ;  /* 0x0000000a090472a4 */ /* 0x004fe4000f8e02ff */
[----:B-1----:R-:W-:Y:S02]  /*0590*/  IMAD R3, R6, UR10, R3 ;  /* 0x0000000a06037c24 */ /* 0x002fe4000f8e0203 */
[----:B------:R-:W-:Y:S02]  /*05a0*/  IMAD.MOV.U32 R6, RZ, RZ, RZ ;  /* 0x000000ffff067224 */ /* 0x000fe400078e00ff */
[----:B----4-:R-:W-:Y:S02]  /*05b0*/  IMAD R3, R3, UR9, R8 ;  /* 0x0000000903037c24 */ /* 0x010fe4000f8e0208 */
[----:B---3--:R-:W-:Y:S01]  /*05c0*/  IMAD R8, R2, UR4, RZ ;  /* 0x0000000402087c24 */ /* 0x008fe2000f8e02ff */
[----:B------:R-:W-:-:S02]  /*05d0*/  UMOV UR4, URZ ;  /* 0x000000ff00047c82 */ /* 0x000fc40008000000 */
[----:B------:R-:W-:-:S04]  /*05e0*/  ISETP.GT.U32.AND P0, PT, R4, R3, PT ;  /* 0x000000030400720c */ /* 0x000fc80003f04070 */
[----:B------:R-:W-:-:S13]  /*05f0*/  ISETP.GT.U32.AND.EX P0, PT, R5, RZ, PT, P0 ;  /* 0x000000ff0500720c */ /* 0x000fda0003f04100 */
[----:B------:R-:W-:Y:S05]  /*0600*/  @!P0 BRA `(.L_x_6) ;  /* 0x0000000800648947 */ /* 0x000fea0003800000 */
[----:B------:R-:W-:Y:S01]  /*0610*/  IMAD.IADD R9, R8, 0x1, R3 ;  /* 0x0000000108097824 */ /* 0x000fe200078e0203 */
[----:B------:R-:W-:Y:S01]  /*0620*/  BSSY.RECONVERGENT B1, `(.L_x_7) ;  /* 0x0000024000017945 */ /* 0x000fe20003800200 */
[----:B------:R-:W-:-:S03]  /*0630*/  IMAD.MOV.U32 R12, RZ, RZ, -0x1 ;  /* 0xffffffffff0c7424 */ /* 0x000fc600078e00ff */
[CC--:B------:R-:W-:Y:S02]  /*0640*/  ISETP.GT.U32.AND P1, PT, R4.reuse, R9.reuse, PT ;  /* 0x000000090400720c */ /* 0x0c0fe40003f24070 */
[CC--:B------:R-:W-:Y:S02]  /*0650*/  ISETP.GT.U32.AND P0, PT, R4.reuse, R9.reuse, PT ;  /* 0x000000090400720c */ /* 0x0c0fe40003f04070 */
[C---:B------:R-:W-:Y:S02]  /*0660*/  ISETP.GT.U32.AND.EX P1, PT, R5.reuse, RZ, PT, P1 ;  /* 0x000000ff0500720c */ /* 0x040fe40003f24110 */
[----:B------:R-:W-:Y:S02]  /*0670*/  ISETP.GT.U32.AND.EX P0, PT, R5, RZ, PT, P0 ;  /* 0x000000ff0500720c */ /* 0x000fe40003f04100 */
[----:B------:R-:W-:Y:S02]  /*0680*/  SEL R10, R4, R9, P1 ;  /* 0x00000009040a7207 */ /* 0x000fe40000800000 */
[----:B------:R-:W-:-:S02]  /*0690*/  SEL R7, RZ, 0x1, !P0 ;  /* 0x00000001ff077807 */ /* 0x000fc40004000000 */
[----:B------:R-:W-:Y:S02]  /*06a0*/  SEL R11, R5, RZ, P1 ;  /* 0x000000ff050b7207 */ /* 0x000fe40000800000 */
[----:B------:R-:W-:-:S04]  /*06b0*/  IADD3 R14, P0, P1, R10, -R7, -R9 ;  /* 0x800000070a0e7210 */ /* 0x000fc8000791e809 */
[----:B------:R-:W-:-:S04]  /*06c0*/  IADD3.X R15, PT, PT, R11, -0x1, R12, P0, P1 ;  /* 0xffffffff0b0f7810 */ /* 0x000fc800007e240c */
[----:B------:R-:W-:-:S13]  /*06d0*/  ISETP.NE.U32.AND P0, PT, R15, RZ, PT ;  /* 0x000000ff0f00720c */ /* 0x000fda0003f05070 */
[----:B------:R-:W-:Y:S05]  /*06e0*/  @P0 BRA `(.L_x_8) ;  /* 0x0000000000500947 */ /* 0x000fea0003800000 */
[----:B------:R-:W1:Y:S01]  /*06f0*/  I2F.U32.RP R9, R8 ;  /* 0x0000000800097306 */ /* 0x000e620000209000 */
[----:B------:R-:W-:Y:S01]  /*0700*/  IMAD.MOV R13, RZ, RZ, -R8 ;  /* 0x000000ffff0d7224 */ /* 0x000fe200078e0a08 */
[----:B------:R-:W-:-:S06]  /*0710*/  ISETP.NE.U32.AND P2, PT, R8, RZ, PT ;  /* 0x000000ff0800720c */ /* 0x000fcc0003f45070 */
[----:B-1----:R-:W1:Y:S02]  /*0720*/  MUFU.RCP R9, R9 ;  /* 0x0000000900097308 */ /* 0x002e640000001000 */
[----:B-1----:R-:W-:-:S06]  /*0730*/  VIADD R10, R9, 0xffffffe ;  /* 0x0ffffffe090a7836 */ /* 0x002fcc0000000000 */
[----:B------:R1:W2:Y:S02]  /*0740*/  F2I.FTZ.U32.TRUNC.NTZ R11, R10 ;  /* 0x0000000a000b7305 */ /* 0x0002a4000021f000 */
[----:B-1----:R-:W-:Y:S02]  /*0750*/  IMAD.MOV.U32 R10, RZ, RZ, RZ ;  /* 0x000000ffff0a7224 */ /* 0x002fe400078e00ff */
[----:B--2---:R-:W-:-:S04]  /*0760*/  IMAD R13, R13, R11, RZ ;  /* 0x0000000b0d0d7224 */ /* 0x004fc800078e02ff */
[----:B------:R-:W-:-:S06]  /*0770*/  IMAD.HI.U32 R11, R11, R13, R10 ;  /* 0x0000000d0b0b7227 */ /* 0x000fcc00078e000a */
[----:B------:R-:W-:-:S04]  /*0780*/  IMAD.HI.U32 R10, R11, R14, RZ ;  /* 0x0000000e0b0a7227 */ /* 0x000fc800078e00ff */
[----:B------:R-:W-:-:S04]  /*0790*/  IMAD.MOV R11, RZ, RZ, -R10 ;  /* 0x000000ffff0b7224 */ /* 0x000fc800078e0a0a */
[----:B------:R-:W-:-:S05]  /*07a0*/  IMAD R11, R8, R11, R14 ;  /* 0x0000000b080b7224 */ /* 0x000fca00078e020e */
[----:B------:R-:W-:-:S13]  /*07b0*/  ISETP.GE.U32.AND P0, PT, R11, R8, PT ;  /* 0x000000080b00720c */ /* 0x000fda0003f06070 */
[----:B------:R-:W-:Y:S02]  /*07c0*/  @P0 IMAD.IADD R11, R11, 0x1, -R8 ;  /* 0x000000010b0b0824 */ /* 0x000fe400078e0a08 */
[----:B------:R-:W-:-:S03]  /*07d0*/  @P0 VIADD R10, R10, 0x1 ;  /* 0x000000010a0a0836 */ /* 0x000fc60000000000 */
[----:B------:R-:W-:Y:S01]  /*07e0*/  ISETP.GE.U32.AND P1, PT, R11, R8, PT ;  /* 0x000000080b00720c */ /* 0x000fe20003f26070 */
[----:B------:R-:W-:-:S12]  /*07f0*/  IMAD.MOV.U32 R11, RZ, RZ, RZ ;  /* 0x000000ffff0b7224 */ /* 0x000fd800078e00ff */
[----:B------:R-:W-:Y:S02]  /*0800*/  @P1 IADD3 R10, PT, PT, R10, 0x1, RZ ;  /* 0x000000010a0a1810 */ /* 0x000fe40007ffe0ff */
[----:B------:R-:W-:Y:S01]  /*0810*/  @!P2 LOP3.LUT R10, RZ, R8, RZ, 0x33, !PT ;  /* 0x00000008ff0aa212 */ /* 0x000fe200078e33ff */
[----:B------:R-:W-:Y:S06]  /*0820*/  BRA `(.L_x_9) ;  /* 0x00000000000c7947 */ /* 0x000fec0003800000 */
.L_x_8:
[----:B------:R-:W-:Y:S01]  /*0830*/  IMAD.MOV.U32 R9, RZ, RZ, R14 ;  /* 0x000000ffff097224 */ /* 0x000fe200078e000e */
[----:B------:R-:W-:-:S07]  /*0840*/  MOV R14, 0x860 ;  /* 0x00000860000e7802 */ /* 0x000fce0000000f00 */
[----:B------:R-:W-:Y:S05]  /*0850*/  CALL.REL.NOINC `($__internal_0_$__cuda_sm20_div_u64) ;  /* 0x0000001400707944 */ /* 0x000fea0003c00000 */
.L_x_9:
[----:B------:R-:W-:Y:S05]  /*0860*/  BSYNC.RECONVERGENT B1 ;  /* 0x0000000000017941 */ /* 0x000fea0003800200 */
.L_x_7:
[----:B------:R-:W-:Y:S01]  /*0870*/  IADD3 R9, P0, PT, R10, R7, RZ ;  /* 0x000000070a097210 */ /* 0x000fe20007f1e0ff */
[----:B------:R-:W1:Y:S01]  /*0880*/  LDC R13, c[0x0][0x3a0] ;  /* 0x0000e800ff0d7b82 */ /* 0x000e620000000800 */
[----:B------:R-:W-:Y:S01]  /*0890*/  BSSY.RECONVERGENT B1, `(.L_x_10) ;  /* 0x0000033000017945 */ /* 0x000fe20003800200 */
[----:B------:R-:W-:Y:S01]  /*08a0*/  IMAD.MOV.U32 R29, RZ, RZ, R3 ;  /* 0x000000ffff1d7224 */ /* 0x000fe200078e0003 */
[C---:B------:R-:W-:Y:S01]  /*08b0*/  LOP3.LUT R7, R9.reuse, 0x3, RZ, 0xc0, !PT ;  /* 0x0000000309077812 */ /* 0x040fe200078ec0ff */
[----:B------:R-:W-:Y:S01]  /*08c0*/  IMAD.X R10, RZ, RZ, R11, P0 ;  /* 0x000000ffff0a7224 */ /* 0x000fe200000e060b */
[----:B------:R-:W-:Y:S02]  /*08d0*/  ISETP.GE.U32.AND P0, PT, R9, 0x3, PT ;  /* 0x000000030900780c */ /* 0x000fe40003f06070 */
[----:B------:R-:W-:Y:S02]  /*08e0*/  ISETP.NE.U32.AND P1, PT, R7, 0x3, PT ;  /* 0x000000030700780c */ /* 0x000fe40003f25070 */
[----:B------:R-:W-:Y:S01]  /*08f0*/  ISETP.GE.U32.AND.EX P0, PT, R10, RZ, PT, P0 ;  /* 0x000000ff0a00720c */ /* 0x000fe20003f06100 */
[----:B------:R-:W-:Y:S01]  /*0900*/  IMAD.MOV.U32 R10, RZ, RZ, R6 ;  /* 0x000000ffff0a7224 */ /* 0x000fe200078e0006 */
[----:B------:R-:W-:-:S02]  /*0910*/  ISETP.NE.AND.EX P1, PT, RZ, RZ, PT, P1 ;  /* 0x000000ffff00720c */ /* 0x000fc40003f25310 */
[----:B-1----:R-:W-:-:S11]  /*0920*/  SHF.R.S32.HI R11, RZ, 0x1f, R13 ;  /* 0x0000001fff0b7819 */ /* 0x002fd6000001140d */
[----:B------:R-:W-:Y:S05]  /*0930*/  @!P1 BRA `(.L_x_11) ;  /* 0x0000000000a09947 */ /* 0x000fea0003800000 */
[----:B------:R-:W1:Y:S01]  /*0940*/  S2UR UR7, SR_CgaCtaId ;  /* 0x00000000000779c3 */ /* 0x000e620000008800 */
[----:B------:R-:W2:Y:S01]  /*0950*/  LDCU.64 UR12, c[0x0][0x398] ;  /* 0x00007300ff0c77ac */ /* 0x000ea20008000a00 */
[C---:B------:R-:W-:Y:S01]  /*0960*/  IMAD.SHL.U32 R7, R3.reuse, 0x4, RZ ;  /* 0x0000000403077824 */ /* 0x040fe200078e00ff */
[----:B------:R-:W-:Y:S01]  /*0970*/  MOV R29, R3 ;  /* 0x00000003001d7202 */ /* 0x000fe20000000f00 */
[----:B------:R-:W-:Y:S01]  /*0980*/  IMAD.U32 R14, RZ, RZ, UR20 ;  /* 0x00000014ff0e7e24 */ /* 0x000fe2000f8e00ff */
[----:B------:R-:W-:Y:S01]  /*0990*/  UMOV UR5, 0x400 ;  /* 0x0000040000057882 */ /* 0x000fe20000000000 */
[----:B------:R-:W-:Y:S01]  /*09a0*/  IMAD.U32 R15, RZ, RZ, UR21 ;  /* 0x00000015ff0f7e24 */ /* 0x000fe2000f8e00ff */
[----:B------:R-:W-:Y:S01]  /*09b0*/  SHF.L.U64.HI R15, R3, 0x2, R6 ;  /* 0x00000002030f7819 */ /* 0x000fe20000010206 */
[----:B------:R-:W-:Y:S01]  /*09c0*/  IMAD.U32 R12, RZ, RZ, UR6 ;  /* 0x00000006ff0c7e24 */ /* 0x000fe2000f8e00ff */
[----:B------:R-:W-:Y:S01]  /*09d0*/  LEA R10, P1, R14, R7, 0x2 ;  /* 0x000000070e0a7211 */ /* 0x000fe200078210ff */
[----:B------:R-:W-:Y:S01]  /*09e0*/  VIADD R9, R9, 0x1 ;  /* 0x0000000109097836 */ /* 0x000fe20000000000 */
[----:B------:R-:W-:Y:S01]  /*09f0*/  UIADD3 UR5, UPT, UPT, UR5, 0x80, URZ ;  /* 0x0000008005057890 */ /* 0x000fe2000fffe0ff */
[----:B------:R-:W-:Y:S01]  /*0a00*/  IMAD R7, R2, UR10, RZ ;  /* 0x0000000a02077c24 */ /* 0x000fe2000f8e02ff */
[----:B------:R-:W-:-:S02]  /*0a10*/  LEA.HI.X R14, R14, R15, R12, 0x2, P1 ;  /* 0x0000000f0e0e7211 */ /* 0x000fc400008f140c */
[----:B------:R-:W-:Y:S01]  /*0a20*/  LOP3.LUT R9, R9, 0x3, RZ, 0xc0, !PT ;  /* 0x0000000309097812 */ /* 0x000fe200078ec0ff */
[----:B------:R-:W-:Y:S01]  /*0a30*/  IMAD R7, R7, UR9, RZ ;  /* 0x0000000907077c24 */ /* 0x000fe2000f8e02ff */
[----:B--2---:R-:W-:Y:S01]  /*0a40*/  IADD3 R17, P1, P2, R10, UR12, R13 ;  /* 0x0000000c0a117c10 */ /* 0x004fe2000fa3e00d */
[----:B------:R-:W-:-:S03]  /*0a50*/  IMAD.MOV.U32 R10, RZ, RZ, R6 ;  /* 0x000000ffff0a7224 */ /* 0x000fc600078e0006 */
[----:B------:R-:W-:Y:S01]  /*0a60*/  IADD3.X R18, PT, PT, R14, UR13, R11, P1, P2 ;  /* 0x0000000d0e127c10 */ /* 0x000fe20008fe440b */
[----:B-1----:R-:W-:Y:S01]  /*0a70*/  ULEA UR5, UR7, UR5, 0x18 ;  /* 0x0000000507057291 */ /* 0x002fe2000f8ec0ff */
[----:B------:R-:W-:-:S05]  /*0a80*/  IADD3 R9, P1, PT, RZ, -R9, RZ ;  /* 0x80000009ff097210 */ /* 0x000fca0007f3e0ff */
[----:B------:R-:W-:Y:S02]  /*0a90*/  VIADD R12, R13, UR5 ;  /* 0x000000050d0c7c36 */ /* 0x000fe40008000000 */
[----:B------:R-:W-:Y:S02]  /*0aa0*/  IMAD.X R16, RZ, RZ, -0x1, P1 ;  /* 0xffffffffff107424 */ /* 0x000fe400008e06ff */
[----:B------:R-:W-:-:S07]  /*0ab0*/  IMAD R12, R3, 0x4, R12 ;  /* 0x00000004030c7824 */ /* 0x000fce00078e020c */
.L_x_12:
[----:B------:R-:W-:Y:S01]  /*0ac0*/  IADD3 R9, P1, PT, R9, 0x1, RZ ;  /* 0x0000000109097810 */ /* 0x000fe20007f3e0ff */
[----:B------:R-:W-:Y:S01]  /*0ad0*/  IMAD.MOV.U32 R14, RZ, RZ, R17 ;  /* 0x000000ffff0e7224 */ /* 0x000fe200078e0011 */
[C---:B------:R-:W-:Y:S01]  /*0ae0*/  IADD3 R29, P2, PT, R8.reuse, R29, RZ ;  /* 0x0000001d081d7210 */ /* 0x040fe20007f5e0ff */
[----:B------:R-:W-:Y:S01]  /*0af0*/  IMAD.MOV.U32 R15, RZ, RZ, R18 ;  /* 0x000000ffff0f7224 */ /* 0x000fe200078e0012 */
[C---:B------:R-:W-:Y:S01]  /*0b00*/  LEA R17, P3, R8.reuse, R17, 0x2 ;  /* 0x0000001108117211 */ /* 0x040fe200078610ff */
[----:B------:R-:W-:Y:S01]  /*0b10*/  IMAD.X R16, RZ, RZ, R16, P1 ;  /* 0x000000ffff107224 */ /* 0x000fe200008e0610 */
[----:B------:R-:W-:Y:S01]  /*0b20*/  ISETP.NE.U32.AND P1, PT, R9, RZ, PT ;  /* 0x000000ff0900720c */ /* 0x000fe20003f25070 */
[----:B------:R-:W-:Y:S01]  /*0b30*/  IMAD.X R10, RZ, RZ, R10, P2 ;  /* 0x000000ffff0a7224 */ /* 0x000fe200010e060a */
[----:B------:R-:W-:Y:S01]  /*0b40*/  @!PT LDS RZ, [RZ] ;  /* 0x00000000fffff984 */ /* 0x000fe20000000800 */
[----:B------:R-:W-:Y:S01]  /*0b50*/  @!PT LDS RZ, [RZ] ;  /* 0x00000000fffff984 */ /* 0x000fe20000000800 */
[----:B------:R-:W-:Y:S01]  /*0b60*/  @!PT LDS RZ, [RZ] ;  /* 0x00000000fffff984 */ /* 0x000fe20000000800 */
[----:B------:R1:W-:Y:S01]  /*0b70*/  LDGSTS.E [R12], desc[UR22][R14.64] ;  /* 0x000000000e0c7fae */ /* 0x0003e2000b9a1016 */
[----:B------:R-:W-:Y:S02]  /*0b80*/  LEA.HI.X R18, R8, R18, RZ, 0x2, P3 ;  /* 0x0000001208127211 */ /* 0x000fe400018f14ff */
[----:B------:R-:W-:Y:S01]  /*0b90*/  ISETP.NE.AND.EX P1, PT, R16, RZ, PT, P1 ;  /* 0x000000ff1000720c */ /* 0x000fe20003f25310 */
[----:B-1----:R-:W-:-:S12]  /*0ba0*/  IMAD R12, R7, 0x4, R12 ;  /* 0x00000004070c7824 */ /* 0x002fd800078e020c */
[----:B------:R-:W-:Y:S05]  /*0bb0*/  @P1 BRA `(.L_x_12) ;  /* 0xfffffffc00c01947 */ /* 0x000fea000383ffff */
.L_x_11:
[----:B------:R-:W-:Y:S05]  /*0bc0*/  BSYNC.RECONVERGENT B1 ;  /* 0x0000000000017941 */ /* 0x000fea0003800200 */
.L_x_10:
[----:B------:R-:W-:Y:S05]  /*0bd0*/  @!P0 BRA `(.L_x_6) ;  /* 0x0000000000f08947 */ /* 0x000fea0003800000 */
[----:B------:R-:W1:Y:S01]  /*0be0*/  S2UR UR8, SR_CgaCtaId ;  /* 0x00000000000879c3 */ /* 0x000e620000008800 */
[----:B------:R-:W2:Y:S01]  /*0bf0*/  LDCU.64 UR12, c[0x0][0x398] ;  /* 0x00007300ff0c77ac */ /* 0x000ea20008000a00 */
[C---:B------:R-:W-:Y:S01]  /*0c00*/  IMAD.SHL.U32 R9, R29.reuse, 0x4, RZ ;  /* 0x000000041d097824 */ /* 0x040fe200078e00ff */
[----:B------:R-:W-:Y:S01]  /*0c10*/  MOV R14, UR20 ;  /* 0x00000014000e7c02 */ /* 0x000fe20008000f00 */
[----:B------:R-:W-:Y:S01]  /*0c20*/  IMAD.U32 R15, RZ, RZ, UR21 ;  /* 0x00000015ff0f7e24 */ /* 0x000fe2000f8e00ff */
[C---:B------:R-:W-:Y:S01]  /*0c30*/  SHF.L.U64.HI R15, R29.reuse, 0x2, R10 ;  /* 0x000000021d0f7819 */ /* 0x040fe2000001020a */
[----:B------:R-:W-:Y:S01]  /*0c40*/  IMAD.U32 R12, RZ, RZ, UR6 ;  /* 0x00000006ff0c7e24 */ /* 0x000fe2000f8e00ff */
[----:B------:R-:W-:Y:S01]  /*0c50*/  LEA R9, P0, R14, R9, 0x2 ;  /* 0x000000090e097211 */ /* 0x000fe200078010ff */
[----:B------:R-:W-:Y:S01]  /*0c60*/  UMOV UR7, 0x400 ;  /* 0x0000040000077882 */ /* 0x000fe20000000000 */
[----:B------:R-:W-:Y:S01]  /*0c70*/  IMAD.SHL.U32 R18, R8, 0x4, RZ ;  /* 0x0000000408127824 */ /* 0x000fe200078e00ff */
[----:B------:R-:W-:Y:S01]  /*0c80*/  UIADD3 UR7, UPT, UPT, UR7, 0x80, URZ ;  /* 0x0000008007077890 */ /* 0x000fe2000fffe0ff */
[----:B------:R-:W-:Y:S01]  /*0c90*/  LEA.HI.X R12, R14, R15, R12, 0x2, P0 ;  /* 0x0000000f0e0c7211 */ /* 0x000fe200000f140c */
[----:B------:R-:W-:Y:S01]  /*0ca0*/  IMAD R24, R2, UR10, RZ ;  /* 0x0000000a02187c24 */ /* 0x000fe2000f8e02ff */
[----:B------:R-:W-:Y:S01]  /*0cb0*/  IADD3 R14, P0, PT, R29, UR20, RZ ;  /* 0x000000141d0e7c10 */ /* 0x000fe2000ff1e0ff */
[----:B------:R-:W-:Y:S01]  /*0cc0*/  UMOV UR5, URZ ;  /* 0x000000ff00057c82 */ /* 0x000fe20008000000 */
[----:B------:R-:W-:Y:S01]  /*0cd0*/  SHF.R.U32.HI R19, RZ, 0x1e, R8 ;  /* 0x0000001eff137819 */ /* 0x000fe20000011608 */
[----:B------:R-:W-:Y:S01]  /*0ce0*/  IMAD R24, R24, UR9, RZ ;  /* 0x0000000918187c24 */ /* 0x000fe2000f8e02ff */
[----:B------:R-:W-:-:S02]  /*0cf0*/  IADD3.X R15, PT, PT, R10, UR6, RZ, P0, !PT ;  /* 0x000000060a0f7c10 */ /* 0x000fc400087fe4ff */
[----:B--2---:R-:W-:Y:S02]  /*0d00*/  IADD3 R7, P1, PT, R13, UR12, RZ ;  /* 0x0000000c0d077c10 */ /* 0x004fe4000ff3e0ff */
[C---:B------:R-:W-:Y:S01]  /*0d10*/  SHF.L.U64.HI R15, R14.reuse, 0x2, R15 ;  /* 0x000000020e0f7819 */ /* 0x040fe2000001020f */
[----:B------:R-:W-:Y:S01]  /*0d20*/  IMAD.SHL.U32 R14, R14, 0x4, RZ ;  /* 0x000000040e0e7824 */ /* 0x000fe200078e00ff */
[----:B------:R-:W-:Y:S01]  /*0d30*/  IADD3.X R11, PT, PT, R11, UR13, RZ, P1, !PT ;  /* 0x0000000d0b0b7c10 */ /* 0x000fe20008ffe4ff */
[----:B-1----:R-:W-:Y:S01]  /*0d40*/  ULEA UR7, UR8, UR7, 0x18 ;  /* 0x0000000708077291 */ /* 0x002fe2000f8ec0ff */
[-C--:B------:R-:W-:Y:S01]  /*0d50*/  IADD3 R22, P1, PT, R18, R9.reuse, RZ ;  /* 0x0000000912167210 */ /* 0x080fe20007f3e0ff */
[C---:B------:R-:W-:Y:S01]  /*0d60*/  IMAD.WIDE.U32 R14, R8.reuse, 0xc, R14 ;  /* 0x0000000c080e7825 */ /* 0x040fe200078e000e */
[----:B------:R-:W-:-:S03]  /*0d70*/  LEA R20, P0, R8, R9, 0x3 ;  /* 0x0000000908147211 */ /* 0x000fc600078018ff */
[----:B------:R-:W-:Y:S01]  /*0d80*/  VIADD R16, R13, UR7 ;  /* 0x000000070d107c36 */ /* 0x000fe20008000000 */
[----:B------:R-:W-:Y:S01]  /*0d90*/  LEA.HI.X R26, R8, R12, RZ, 0x3, P0 ;  /* 0x0000000c081a7211 */ /* 0x000fe200000f1cff */
[----:B------:R-:W-:Y:S02]  /*0da0*/  IMAD.X R28, R19, 0x1, R12, P1 ;  /* 0x00000001131c7824 */ /* 0x000fe400008e060c */
[----:B------:R-:W-:Y:S02]  /*0db0*/  IMAD R13, R29, 0x4, R16 ;  /* 0x000000041d0d7824 */ /* 0x000fe400078e0210 */
[----:B------:R-:W-:Y:S02]  /*0dc0*/  VIADD R23, R15, UR5 ;  /* 0x000000050f177c36 */ /* 0x000fe40008000000 */
[C-C-:B------:R-:W-:Y:S02]  /*0dd0*/  IMAD R21, R24.reuse, 0x4, R13.reuse ;  /* 0x0000000418157824 */ /* 0x140fe400078e020d */
[----:B------:R-:W-:-:S02]  /*0de0*/  IMAD R25, R24, 0x8, R13 ;  /* 0x0000000818197824 */ /* 0x000fc400078e020d */
[----:B------:R-:W-:-:S07]  /*0df0*/  IMAD R27, R24, 0xc, R13 ;  /* 0x0000000c181b7824 */ /* 0x000fce00078e020d */
.L_x_13:
[----:B------:R-:W-:-:S04]  /*0e00*/  IADD3 R16, P0, PT, R7, R9, RZ ;  /* 0x0000000907107210 */ /* 0x000fc80007f1e0ff */
[----:B------:R-:W-:-:S05]  /*0e10*/  IADD3.X R17, PT, PT, R11, R12, RZ, P0, !PT ;  /* 0x0000000c0b117210 */ /* 0x000fca00007fe4ff */
[----:B------:R-:W-:Y:S01]  /*0e20*/  @!PT LDS RZ, [RZ] ;  /* 0x00000000fffff984 */ /* 0x000fe20000000800 */
[----:B------:R-:W-:Y:S01]  /*0e30*/  @!PT LDS RZ, [RZ] ;  /* 0x00000000fffff984 */ /* 0x000fe20000000800 */
[----:B------:R-:W-:Y:S01]  /*0e40*/  @!PT LDS RZ, [RZ] ;  /* 0x00000000fffff984 */ /* 0x000fe20000000800 */
[----:B------:R1:W-:Y:S02]  /*0e50*/  LDGSTS.E [R13], desc[UR22][R16.64] ;  /* 0x00000000100d7fae */ /* 0x0003e4000b9a1016 */
[----:B-1----:R-:W-:Y:S01]  /*0e60*/  IADD3 R16, P0, PT, R7, R22, RZ ;  /* 0x0000001607107210 */ /* 0x002fe20007f1e0ff */
[----:B------:R-:W-:-:S04]  /*0e70*/  IMAD R13, R24, 0x10, R13 ;  /* 0x00000010180d7824 */ /* 0x000fc800078e020d */
[----:B------:R-:W-:-:S05]  /*0e80*/  IMAD.X R17, R11, 0x1, R28, P0 ;  /* 0x000000010b117824 */ /* 0x000fca00000e061c */
[----:B------:R1:W-:Y:S02]  /*0e90*/  LDGSTS.E [R21], desc[UR22][R16.64] ;  /* 0x0000000010157fae */ /* 0x0003e4000b9a1016 */
[----:B-1----:R-:W-:Y:S01]  /*0ea0*/  IADD3 R16, P0, PT, R7, R20, RZ ;  /* 0x0000001407107210 */ /* 0x002fe20007f1e0ff */
[----:B------:R-:W-:-:S04]  /*0eb0*/  IMAD R21, R24, 0x10, R21 ;  /* 0x0000001018157824 */ /* 0x000fc800078e0215 */
[----:B------:R-:W-:-:S05]  /*0ec0*/  IMAD.X R17, R11, 0x1, R26, P0 ;  /* 0x000000010b117824 */ /* 0x000fca00000e061a */
[----:B------:R1:W-:Y:S02]  /*0ed0*/  LDGSTS.E [R25], desc[UR22][R16.64] ;  /* 0x0000000010197fae */ /* 0x0003e4000b9a1016 */
[----:B-1----:R-:W-:Y:S01]  /*0ee0*/  IADD3 R16, P0, PT, R7, R14, RZ ;  /* 0x0000000e07107210 */ /* 0x002fe20007f1e0ff */
[----:B------:R-:W-:Y:S01]  /*0ef0*/  IMAD R25, R24, 0x10, R25 ;  /* 0x0000001018197824 */ /* 0x000fe200078e0219 */
[----:B------:R-:W-:-:S03]  /*0f00*/  LEA R7, P1, R8, R7, 0x4 ;  /* 0x0000000708077211 */ /* 0x000fc600078220ff */
[----:B------:R-:W-:Y:S01]  /*0f10*/  IMAD.X R17, R11, 0x1, R23, P0 ;  /* 0x000000010b117824 */ /* 0x000fe200000e0617 */
[----:B------:R-:W-:Y:S02]  /*0f20*/  IADD3 R29, P0, PT, R18, R29, RZ ;  /* 0x0000001d121d7210 */ /* 0x000fe40007f1e0ff */
[----:B------:R-:W-:Y:S02]  /*0f30*/  LEA.HI.X R11, R8, R11, RZ, 0x4, P1 ;  /* 0x0000000b080b7211 */ /* 0x000fe400008f24ff */
[----:B------:R1:W-:Y:S01]  /*0f40*/  LDGSTS.E [R27], desc[UR22][R16.64] ;  /* 0x00000000101b7fae */ /* 0x0003e2000b9a1016 */
[----:B------:R-:W-:Y:S01]  /*0f50*/  IMAD.X R10, R19, 0x1, R10, P0 ;  /* 0x00000001130a7824 */ /* 0x000fe200000e060a */
[----:B------:R-:W-:-:S04]  /*0f60*/  ISETP.GE.U32.AND P0, PT, R29, R4, PT ;  /* 0x000000041d00720c */ /* 0x000fc80003f06070 */
[----:B------:R-:W-:Y:S01]  /*0f70*/  ISETP.GE.U32.AND.EX P0, PT, R10, R5, PT, P0 ;  /* 0x000000050a00720c */ /* 0x000fe20003f06100 */
[----:B-1----:R-:W-:-:S12]  /*0f80*/  IMAD R27, R24, 0x10, R27 ;  /* 0x00000010181b7824 */ /* 0x002fd800078e021b */
[----:B------:R-:W-:Y:S05]  /*0f90*/  @!P0 BRA `(.L_x_13) ;  /* 0xfffffffc00988947 */ /* 0x000fea000383ffff */
.L_x_6:
[----:B------:R-:W-:Y:S05]  /*0fa0*/  BSYNC.RECONVERGENT B0 ;  /* 0x0000000000007941 */ /* 0x000fea0003800200 */
.L_x_5:
[----:B------:R-:W-:Y:S01]  /*0fb0*/  ISETP.GT.U32.AND P0, PT, R4, R3, PT ;  /* 0x000000030400720c */ /* 0x000fe20003f04070 */
[----:B------:R-:W0:Y:S01]  /*0fc0*/  LDGDEPBAR ;  /* 0x00000000000079af */ /* 0x000e220000000000 */
[----:B------:R-:W-:Y:S02]  /*0fd0*/  BSSY.RECONVERGENT B0, `(.L_x_14) ;  /* 0x000009c000007945 */ /* 0x000fe40003800200 */
[----:B------:R-:W-:-:S13]  /*0fe0*/  ISETP.GT.U32.AND.EX P0, PT, R5, R6, PT, P0 ;  /* 0x000000060500720c */ /* 0x000fda0003f04100 */
        /* <DEDUP_REMOVED lines=17> */
[----:B------:R-:W-:Y:S01]  /*1100*/  ISETP.NE.U32.AND P2, PT, R8, RZ, PT ;  /* 0x000000ff0800720c */ /* 0x000fe20003f45070 */
[----:B------:R-:W-:-:S05]  /*1110*/  IMAD.MOV.U32 R10, RZ, RZ, RZ ;  /* 0x000000ffff0a7224 */ /* 0x000fca00078e00ff */
[----:B-1----:R-:W1:Y:S02]  /*1120*/  MUFU.RCP R13, R13 ;  /* 0x0000000d000d7308 */ /* 0x002e640000001000 */
[----:B-1----:R-:W-:-:S06]  /*1130*/  IADD3 R11, PT, PT, R13, 0xffffffe, RZ ;  /* 0x0ffffffe0d0b7810 */ /* 0x002fcc0007ffe0ff */
[----:B------:R-:W1:Y:S02]  /*1140*/  F2I.FTZ.U32.TRUNC.NTZ R11, R11 ;  /* 0x0000000b000b7305 */ /* 0x000e64000021f000 */
[----:B-1----:R-:W-:-:S04]  /*1150*/  IMAD R9, R9, R11, RZ ;  /* 0x0000000b09097224 */ /* 0x002fc800078e02ff */
[----:B------:R-:W-:-:S04]  /*1160*/  IMAD.HI.U32 R9, R11, R9, R10 ;  /* 0x000000090b097227 */ /* 0x000fc800078e000a */
[----:B------:R-:W-:Y:S02]  /*1170*/  IMAD.MOV.U32 R11, RZ, RZ, RZ ;  /* 0x000000ffff0b7224 */ /* 0x000fe400078e00ff */
[----:B------:R-:W-:-:S04]  /*1180*/  IMAD.HI.U32 R10, R9, R12, RZ ;  /* 0x0000000c090a7227 */ /* 0x000fc800078e00ff */
[----:B------:R-:W-:-:S04]  /*1190*/  IMAD.MOV R9, RZ, RZ, -R10 ;  /* 0x000000ffff097224 */ /* 0x000fc800078e0a0a */
[----:B------:R-:W-:-:S05]  /*11a0*/  IMAD R9, R8, R9, R12 ;  /* 0x0000000908097224 */ /* 0x000fca00078e020c */
[----:B------:R-:W-:-:S13]  /*11b0*/  ISETP.GE.U32.AND P0, PT, R9, R8, PT ;  /* 0x000000080900720c */ /* 0x000fda0003f06070 */
[----:B------:R-:W-:Y:S02]  /*11c0*/  @P0 IMAD.IADD R9, R9, 0x1, -R8 ;  /* 0x0000000109090824 */ /* 0x000fe400078e0a08 */
[----:B------:R-:W-:-:S03]  /*11d0*/  @P0 VIADD R10, R10, 0x1 ;  /* 0x000000010a0a0836 */ /* 0x000fc60000000000 */
[----:B------:R-:W-:-:S13]  /*11e0*/  ISETP.GE.U32.AND P1, PT, R9, R8, PT ;  /* 0x000000080900720c */ /* 0x000fda0003f26070 */
[----:B------:R-:W-:Y:S01]  /*11f0*/  @P1 VIADD R10, R10, 0x1 ;  /* 0x000000010a0a1836 */ /* 0x000fe20000000000 */
[----:B------:R-:W-:Y:S01]  /*1200*/  @!P2 LOP3.LUT R10, RZ, R8, RZ, 0x33, !PT ;  /* 0x00000008ff0aa212 */ /* 0x000fe200078e33ff */
[----:B------:R-:W-:Y:S06]  /*1210*/  BRA `(.L_x_18) ;  /* 0x00000000000c7947 */ /* 0x000fec0003800000 */
.L_x_17:
[----:B------:R-:W-:Y:S01]  /*1220*/  IMAD.MOV.U32 R9, RZ, RZ, R12 ;  /* 0x000000ffff097224 */ /* 0x000fe200078e000c */
[----:B------:R-:W-:-:S07]  /*1230*/  MOV R14, 0x1250 ;  /* 0x00001250000e7802 */ /* 0x000fce0000000f00 */
[----:B------:R-:W-:Y:S05]  /*1240*/  CALL.REL.NOINC `($__internal_0_$__cuda_sm20_div_u64) ;  /* 0x0000000800f47944 */ /* 0x000fea0003c00000 */
.L_x_18:
[----:B------:R-:W-:Y:S05]  /*1250*/  BSYNC.RECONVERGENT B1 ;  /* 0x0000000000017941 */ /* 0x000fea0003800200 */
.L_x_16:
[----:B------:R-:W-:Y:S01]  /*1260*/  IADD3 R7, P0, PT, R10, R7, RZ ;  /* 0x000000070a077210 */ /* 0x000fe20007f1e0ff */
[----:B------:R-:W1:Y:S01]  /*1270*/  LDC R12, c[0x0][0x3b0] ;  /* 0x0000ec00ff0c7b82 */ /* 0x000e620000000800 */
[----:B------:R-:W-:Y:S02]  /*1280*/  BSSY.RECONVERGENT B1, `(.L_x_19) ;  /* 0x0000031000017945 */ /* 0x000fe40003800200 */
[C---:B------:R-:W-:Y:S01]  /*1290*/  LOP3.LUT R9, R7.reuse, 0x3, RZ, 0xc0, !PT ;  /* 0x0000000307097812 */ /* 0x040fe200078ec0ff */
[----:B------:R-:W-:Y:S01]  /*12a0*/  IMAD.X R10, RZ, RZ, R11, P0 ;  /* 0x000000ffff0a7224 */ /* 0x000fe200000e060b */
[----:B------:R-:W-:Y:S02]  /*12b0*/  ISETP.GE.U32.AND P0, PT, R7, 0x3, PT ;  /* 0x000000030700780c */ /* 0x000fe40003f06070 */
[----:B------:R-:W-:Y:S02]  /*12c0*/  ISETP.NE.U32.AND P1, PT, R9, 0x3, PT ;  /* 0x000000030900780c */ /* 0x000fe40003f25070 */
[----:B------:R-:W-:-:S02]  /*12d0*/  ISETP.GE.U32.AND.EX P0, PT, R10, RZ, PT, P0 ;  /* 0x000000ff0a00720c */ /* 0x000fc40003f06100 */
[----:B------:R-:W-:Y:S02]  /*12e0*/  ISETP.NE.AND.EX P1, PT, RZ, RZ, PT, P1 ;  /* 0x000000ffff00720c */ /* 0x000fe40003f25310 */
[----:B-1----:R-:W-:-:S11]  /*12f0*/  SHF.R.S32.HI R13, RZ, 0x1f, R12 ;  /* 0x0000001fff0d7819 */ /* 0x002fd6000001140c */
[----:B------:R-:W-:Y:S05]  /*1300*/  @!P1 BRA `(.L_x_20) ;  /* 0x0000000000a09947 */ /* 0x000fea0003800000 */
[----:B------:R-:W1:Y:S01]  /*1310*/  S2UR UR7, SR_CgaCtaId ;  /* 0x00000000000779c3 */ /* 0x000e620000008800 */
[----:B------:R-:W2:Y:S01]  /*1320*/  LDCU.64 UR12, c[0x0][0x3a8] ;  /* 0x00007500ff0c77ac */ /* 0x000ea20008000a00 */
[----:B------:R-:W-:Y:S01]  /*1330*/  IMAD.U32 R10, RZ, RZ, UR20 ;  /* 0x00000014ff0a7e24 */ /* 0x000fe2000f8e00ff */
[----:B------:R-:W-:Y:S01]  /*1340*/  SHF.L.U32 R15, R3, 0x2, RZ ;  /* 0x00000002030f7819 */ /* 0x000fe200000006ff */
[----:B------:R-:W-:Y:S01]  /*1350*/  VIADD R9, R7, 0x1 ;  /* 0x0000000107097836 */ /* 0x000fe20000000000 */
[----:B------:R-:W-:Y:S01]  /*1360*/  UMOV UR5, 0x400 ;  /* 0x0000040000057882 */ /* 0x000fe20000000000 */
[----:B------:R-:W-:Y:S01]  /*1370*/  IMAD.U32 R16, RZ, RZ, UR6 ;  /* 0x00000006ff107e24 */ /* 0x000fe2000f8e00ff */
[----:B------:R-:W-:Y:S01]  /*1380*/  UIADD3 UR5, UPT, UPT, UR5, 0x80, URZ ;  /* 0x0000008005057890 */ /* 0x000fe2000fffe0ff */
[----:B------:R-:W3:Y:S01]  /*1390*/  LDC R14, c[0x0][0x388] ;  /* 0x0000e200ff0e7b82 */ /* 0x000ee20000000800 */
[----:B------:R-:W-:Y:S01]  /*13a0*/  SHF.L.U64.HI R7, R3, 0x2, R6 ;  /* 0x0000000203077819 */ /* 0x000fe20000010206 */
[----:B------:R-:W-:Y:S01]  /*13b0*/  IMAD.U32 R11, RZ, RZ, UR21 ;  /* 0x00000015ff0b7e24 */ /* 0x000fe2000f8e00ff */
[----:B------:R-:W-:Y:S01]  /*13c0*/  LEA R15, P1, R10, R15, 0x2 ;  /* 0x0000000f0a0f7211 */ /* 0x000fe200078210ff */
[----:B------:R-:W-:Y:S01]  /*13d0*/  IMAD R11, R2, UR10, RZ ;  /* 0x0000000a020b7c24 */ /* 0x000fe2000f8e02ff */
[----:B------:R-:W-:-:S02]  /*13e0*/  LOP3.LUT R9, R9, 0x3, RZ, 0xc0, !PT ;  /* 0x0000000309097812 */ /* 0x000fc400078ec0ff */
[----:B------:R-:W-:Y:S01]  /*13f0*/  LEA.HI.X R16, R10, R7, R16, 0x2, P1 ;  /* 0x000000070a107211 */ /* 0x000fe200008f1410 */
[----:B------:R-:W-:Y:S01]  /*1400*/  IMAD R18, R11, UR9, RZ ;  /* 0x000000090b127c24 */ /* 0x000fe2000f8e02ff */
[----:B------:R-:W-:Y:S02]  /*1410*/  IADD3 R9, P3, PT, RZ, -R9, RZ ;  /* 0x80000009ff097210 */ /* 0x000fe40007f7e0ff */
[----:B--2---:R-:W-:-:S04]  /*1420*/  IADD3 R15, P1, P2, R15, UR12, R12 ;  /* 0x0000000c0f0f7c10 */ /* 0x004fc8000fa3e00c */
[----:B------:R-:W-:Y:S01]  /*1430*/  IADD3.X R16, PT, PT, R16, UR13, R13, P1, P2 ;  /* 0x0000000d10107c10 */ /* 0x000fe20008fe440d */
[----:B-1----:R-:W-:-:S06]  /*1440*/  ULEA UR5, UR7, UR5, 0x18 ;  /* 0x0000000507057291 */ /* 0x002fcc000f8ec0ff */
[----:B------:R-:W-:-:S04]  /*1450*/  VIADD R7, R12, UR5 ;  /* 0x000000050c077c36 */ /* 0x000fc80008000000 */
[----:B---3--:R-:W-:Y:S02]  /*1460*/  IMAD R10, R14, 0x200, R7 ;  /* 0x000002000e0a7824 */ /* 0x008fe400078e0207 */
[----:B------:R-:W-:Y:S02]  /*1470*/  IMAD.X R14, RZ, RZ, -0x1, P3 ;  /* 0xffffffffff0e7424 */ /* 0x000fe400018e06ff */
[----:B------:R-:W-:-:S07]  /*1480*/  IMAD R7, R3, 0x4, R10 ;  /* 0x0000000403077824 */ /* 0x000fce00078e020a */
.L_x_21:
[----:B------:R-:W-:Y:S01]  /*1490*/  IADD3 R9, P1, PT, R9, 0x1, RZ ;  /* 0x0000000109097810 */ /* 0x000fe20007f3e0ff */
[----:B------:R-:W-:Y:S01]  /*14a0*/  IMAD.MOV.U32 R10, RZ, RZ, R15 ;  /* 0x000000ffff0a7224 */ /* 0x000fe200078e000f */
[C---:B------:R-:W-:Y:S01]  /*14b0*/  IADD3 R3, P2, PT, R8.reuse, R3, RZ ;  /* 0x0000000308037210 */ /* 0x040fe20007f5e0ff */
[----:B------:R-:W-:Y:S01]  /*14c0*/  IMAD.MOV.U32 R11, RZ, RZ, R16 ;  /* 0x000000ffff0b7224 */ /* 0x000fe200078e0010 */
[----:B------:R-:W-:Y:S01]  /*14d0*/  LEA R15, P3, R8, R15, 0x2 ;  /* 0x0000000f080f7211 */ /* 0x000fe200078610ff */
[----:B------:R-:W-:Y:S01]  /*14e0*/  IMAD.X R14, RZ, RZ, R14, P1 ;  /* 0x000000ffff0e7224 */ /* 0x000fe200008e060e */
[----:B------:R-:W-:Y:S02]  /*14f0*/  ISETP.NE.U32.AND P1, PT, R9, RZ, PT ;  /* 0x000000ff0900720c */ /* 0x000fe40003f25070 */
[----:B------:R-:W-:Y:S01]  /*1500*/  @!PT LDS RZ, [RZ] ;  /* 0x00000000fffff984 */ /* 0x000fe20000000800 */
[----:B------:R-:W-:Y:S01]  /*1510*/  @!PT LDS RZ, [RZ] ;  /* 0x00000000fffff984 */ /* 0x000fe20000000800 */
[----:B------:R-:W-:Y:S01]  /*1520*/  @!PT LDS RZ, [RZ] ;  /* 0x00000000fffff984 */ /* 0x000fe20000000800 */
[----:B------:R1:W-:Y:S01]  /*1530*/  LDGSTS.E [R7+0x80], desc[UR22][R10.64] ;  /* 0x000800000a077fae */ /* 0x0003e2000b9a1016 */
[----:B------:R-:W-:Y:S02]  /*1540*/  IADD3.X R6, PT, PT, RZ, R6, RZ, P2, !PT ;  /* 0x00000006ff067210 */ /* 0x000fe400017fe4ff */
[----:B------:R-:W-:-:S02]  /*1550*/  ISETP.NE.AND.EX P1, PT, R14, RZ, PT, P1 ;  /* 0x000000ff0e00720c */ /* 0x000fc40003f25310 */
[----:B------:R-:W-:Y:S01]  /*1560*/  LEA.HI.X R16, R8, R16, RZ, 0x2, P3 ;  /* 0x0000001008107211 */ /* 0x000fe200018f14ff */
[----:B-1----:R-:W-:-:S10]  /*1570*/  IMAD R7, R18, 0x4, R7 ;  /* 0x0000000412077824 */ /* 0x002fd400078e0207 */
[----:B------:R-:W-:Y:S05]  /*1580*/  @P1 BRA `(.L_x_21) ;  /* 0xfffffffc00c01947 */ /* 0x000fea000383ffff */
.L_x_20:
[----:B------:R-:W-:Y:S05]  /*1590*/  BSYNC.RECONVERGENT B1 ;  /* 0x0000000000017941 */ /* 0x000fea0003800200 */
.L_x_19:
[----:B------:R-:W-:Y:S05]  /*15a0*/  @!P0 BRA `(.L_x_15) ;  /* 0x0000000000f88947 */ /* 0x000fea0003800000 */
[----:B------:R-:W1:Y:S01]  /*15b0*/  S2UR UR7, SR_CgaCtaId ;  /* 0x00000000000779c3 */ /* 0x000e620000008800 */
[----:B------:R-:W-:Y:S01]  /*15c0*/  UMOV UR5, 0x400 ;  /* 0x0000040000057882 */ /* 0x000fe20000000000 */
[----:B------:R-:W2:Y:S01]  /*15d0*/  LDCU.64 UR12, c[0x0][0x3a8] ;  /* 0x00007500ff0c77ac */ /* 0x000ea20008000a00 */
[C---:B------:R-:W-:Y:S01]  /*15e0*/  IADD3 R14, P0, PT, R3.reuse, UR20, RZ ;  /* 0x00000014030e7c10 */ /* 0x040fe2000ff1e0ff */
[C---:B------:R-:W-:Y:S01]  /*15f0*/  IMAD.SHL.U32 R9, R3.reuse, 0x4, RZ ;  /* 0x0000000403097824 */ /* 0x040fe200078e00ff */
[----:B------:R-:W-:Y:S01]  /*1600*/  UIADD3 UR5, UPT, UPT, UR5, 0x80, URZ ;  /* 0x0000008005057890 */ /* 0x000fe2000fffe0ff */
[----:B------:R-:W-:Y:S02]  /*1610*/  IMAD.U32 R10, RZ, RZ, UR20 ;  /* 0x00000014ff0a7e24 */ /* 0x000fe4000f8e00ff */
[----:B------:R-:W3:Y:S01]  /*1620*/  LDC R16, c[0x0][0x388] ;  /* 0x0000e200ff107b82 */ /* 0x000ee20000000800 */
[----:B------:R-:W-:Y:S01]  /*1630*/  IMAD.U32 R11, RZ, RZ, UR21 ;  /* 0x00000015ff0b7e24 */ /* 0x000fe2000f8e00ff */
[----:B------:R-:W-:Y:S01]  /*1640*/  SHF.L.U64.HI R11, R3, 0x2, R6 ;  /* 0x00000002030b7819 */ /* 0x000fe20000010206 */
[----:B------:R-:W-:Y:S01]  /*1650*/  IMAD.U32 R17, RZ, RZ, UR6 ;  /* 0x00000006ff117e24 */ /* 0x000fe2000f8e00ff */
[----:B------:R-:W-:Y:S01]  /*1660*/  LEA R9, P2, R10, R9, 0x2 ;  /* 0x000000090a097211 */ /* 0x000fe200078410ff */
[----:B------:R-:W-:-:S03]  /*1670*/  IMAD R21, R2, UR10, RZ ;  /* 0x0000000a02157c24 */ /* 0x000fc6000f8e02ff */
[----:B------:R-:W-:Y:S01]  /*1680*/  LEA.HI.X R10, R10, R11, R17, 0x2, P2 ;  /* 0x0000000b0a0a7211 */ /* 0x000fe200010f1411 */
[----:B------:R-:W-:Y:S01]  /*1690*/  IMAD R21, R21, UR9, RZ ;  /* 0x0000000915157c24 */ /* 0x000fe2000f8e02ff */
[----:B--2---:R-:W-:Y:S01]  /*16a0*/  IADD3 R7, P1, PT, R12, UR12, RZ ;  /* 0x0000000c0c077c10 */ /* 0x004fe2000ff3e0ff */
[----:B-1----:R-:W-:-:S03]  /*16b0*/  ULEA UR5, UR7, UR5, 0x18 ;  /* 0x0000000507057291 */ /* 0x002fc6000f8ec0ff */
[----:B------:R-:W-:Y:S02]  /*16c0*/  IADD3.X R11, PT, PT, R13, UR13, RZ, P1, !PT ;  /* 0x0000000d0d0b7c10 */ /* 0x000fe40008ffe4ff */
[----:B------:R-:W-:Y:S02]  /*16d0*/  SHF.R.U32.HI R13, RZ, 0x1e, R8 ;  /* 0x0000001eff0d7819 */ /* 0x000fe40000011608 */
[----:B------:R-:W-:Y:S01]  /*16e0*/  LEA R22, P1, R8, R9, 0x3 ;  /* 0x0000000908167211 */ /* 0x000fe200078218ff */
[----:B------:R-:W-:Y:S01]  /*16f0*/  VIADD R15, R12, UR5 ;  /* 0x000000050c0f7c36 */ /* 0x000fe20008000000 */
[----:B------:R-:W-:Y:S01]  /*1700*/  UMOV UR5, URZ ;  /* 0x000000ff00057c82 */ /* 0x000fe20008000000 */
[C---:B------:R-:W-:Y:S01]  /*1710*/  IMAD.SHL.U32 R12, R8.reuse, 0x4, RZ ;  /* 0x00000004080c7824 */ /* 0x040fe200078e00ff */
[----:B------:R-:W-:Y:S01]  /*1720*/  LEA.HI.X R28, R8, R10, RZ, 0x3, P1 ;  /* 0x0000000a081c7211 */ /* 0x000fe200008f1cff */
[----:B---3--:R-:W-:Y:S01]  /*1730*/  IMAD R16, R16, 0x200, R15 ;  /* 0x0000020010107824 */ /* 0x008fe200078e020f */
[----:B------:R-:W-:-:S02]  /*1740*/  IADD3.X R15, PT, PT, R6, UR6, RZ, P0, !PT ;  /* 0x00000006060f7c10 */ /* 0x000fc400087fe4ff */
[----:B------:R-:W-:Y:S01]  /*1750*/  IADD3 R20, P0, PT, R12, R9, RZ ;  /* 0x000000090c147210 */ /* 0x000fe20007f1e0ff */
[----:B------:R-:W-:Y:S01]  /*1760*/  IMAD R2, R3, 0x4, R16 ;  /* 0x0000000403027824 */ /* 0x000fe200078e0210 */
[C---:B------:R-:W-:Y:S01]  /*1770*/  SHF.L.U64.HI R15, R14.reuse, 0x2, R15 ;  /* 0x000000020e0f7819 */ /* 0x040fe2000001020f */
[----:B------:R-:W-:Y:S01]  /*1780*/  IMAD.SHL.U32 R14, R14, 0x4, RZ ;  /* 0x000000040e0e7824 */ /* 0x000fe200078e00ff */
[----:B------:R-:W-:Y:S01]  /*1790*/  IADD3.X R26, PT, PT, R13, R10, RZ, P0, !PT ;  /* 0x0000000a0d1a7210 */ /* 0x000fe200007fe4ff */
[----:B------:R-:W-:Y:S02]  /*17a0*/  IMAD R24, R21, 0x4, R2 ;  /* 0x0000000415187824 */ /* 0x000fe400078e0202 */
[----:B------:R-:W-:-:S04]  /*17b0*/  IMAD.WIDE.U32 R14, R8, 0xc, R14 ;  /* 0x0000000c080e7825 */ /* 0x000fc800078e000e */
[----:B------:R-:W-:Y:S02]  /*17c0*/  VIADD R23, R15, UR5 ;  /* 0x000000050f177c36 */ /* 0x000fe40008000000 */
[C-C-:B------:R-:W-:Y:S02]  /*17d0*/  IMAD R25, R21.reuse, 0x8, R2.reuse ;  /* 0x0000000815197824 */ /* 0x140fe400078e0202 */
[----:B------:R-:W-:-:S07]  /*17e0*/  IMAD R27, R21, 0xc, R2 ;  /* 0x0000000c151b7824 */ /* 0x000fce00078e0202 */
.L_x_22:
[----:B------:R-:W-:-:S05]  /*17f0*/  IADD3 R18, P0, PT, R7, R9, RZ ;  /* 0x0000000907127210 */ /* 0x000fca0007f1e0ff */
[----:B------:R-:W-:Y:S01]  /*1800*/  IMAD.X R19, R11, 0x1, R10, P0 ;  /* 0x000000010b137824 */ /* 0x000fe200000e060a */
[----:B------:R-:W-:-:S04]  /*1810*/  IADD3 R16, P0, PT, R7, R20, RZ ;  /* 0x0000001407107210 */ /* 0x000fc80007f1e0ff */
[----:B------:R-:W-:Y:S01]  /*1820*/  @!PT LDS RZ, [RZ] ;  /* 0x00000000fffff984 */ /* 0x000fe20000000800 */
[----:B------:R-:W-:Y:S01]  /*1830*/  @!PT LDS RZ, [RZ] ;  /* 0x00000000fffff984 */ /* 0x000fe20000000800 */
[----:B------:R-:W-:Y:S01]  /*1840*/  @!PT LDS RZ, [RZ] ;  /* 0x00000000fffff984 */ /* 0x000fe20000000800 */
[----:B------:R1:W-:Y:S01]  /*1850*/  LDGSTS.E [R2+0x80], desc[UR22][R18.64] ;  /* 0x0008000012027fae */ /* 0x0003e2000b9a1016 */
[----:B------:R-:W-:-:S05]  /*1860*/  IMAD.X R17, R11, 0x1, R26, P0 ;  /* 0x000000010b117824 */ /* 0x000fca00000e061a */
[----:B------:R2:W-:Y:S01]  /*1870*/  LDGSTS.E [R24+0x80], desc[UR22][R16.64] ;  /* 0x0008000010187fae */ /* 0x0005e2000b9a1016 */
[----:B-1----:R-:W-:Y:S01]  /*1880*/  IMAD R2, R21, 0x10, R2 ;  /* 0x0000001015027824 */ /* 0x002fe200078e0202 */
[----:B--2---:R-:W-:Y:S01]  /*1890*/  IADD3 R16, P0, PT, R7, R22, RZ ;  /* 0x0000001607107210 */ /* 0x004fe20007f1e0ff */
[----:B------:R-:W-:-:S04]  /*18a0*/  IMAD R24, R21, 0x10, R24 ;  /* 0x0000001015187824 */ /* 0x000fc800078e0218 */
[----:B------:R-:W-:Y:S01]  /*18b0*/  IMAD.X R17, R11, 0x1, R28, P0 ;  /* 0x000000010b117824 */ /* 0x000fe200000e061c */
[----:B------:R-:W-:Y:S02]  /*18c0*/  IADD3 R18, P0, PT, R7, R14, RZ ;  /* 0x0000000e07127210 */ /* 0x000fe40007f1e0ff */
[----:B------:R-:W-:Y:S02]  /*18d0*/  LEA R7, P1, R8, R7, 0x4 ;  /* 0x0000000708077211 */ /* 0x000fe400078220ff */
[----:B------:R1:W-:Y:S01]  /*18e0*/  LDGSTS.E [R25+0x80], desc[UR22][R16.64] ;  /* 0x0008000010197fae */ /* 0x0003e2000b9a1016 */
[----:B------:R-:W-:Y:S01]  /*18f0*/  IMAD.X R19, R11, 0x1, R23, P0 ;  /* 0x000000010b137824 */ /* 0x000fe200000e0617 */
[----:B------:R-:W-:Y:S02]  /*1900*/  IADD3 R3, P0, PT, R12, R3, RZ ;  /* 0x000000030c037210 */ /* 0x000fe40007f1e0ff */
[----:B------:R-:W-:Y:S02]  /*1910*/  LEA.HI.X R11, R8, R11, RZ, 0x4, P1 ;  /* 0x0000000b080b7211 */ /* 0x000fe400008f24ff */
[----:B------:R2:W-:Y:S01]  /*1920*/  LDGSTS.E [R27+0x80], desc[UR22][R18.64] ;  /* 0x00080000121b7fae */ /* 0x0005e2000b9a1016 */
[----:B------:R-:W-:Y:S01]  /*1930*/  IMAD.X R6, R13, 0x1, R6, P0 ;  /* 0x000000010d067824 */ /* 0x000fe200000e0606 */
[----:B------:R-:W-:-:S04]  /*1940*/  ISETP.GE.U32.AND P0, PT, R3, R4, PT ;  /* 0x000000040300720c */ /* 0x000fc80003f06070 */
[----:B------:R-:W-:Y:S02]  /*1950*/  ISETP.GE.U32.AND.EX P0, PT, R6, R5, PT, P0 ;  /* 0x000000050600720c */ /* 0x000fe40003f06100 */
[C---:B-1----:R-:W-:Y:S01]  /*1960*/  LEA R25, R21.reuse, R25, 0x4 ;  /* 0x0000001915197211 */ /* 0x042fe200078e20ff */
[----:B--2---:R-:W-:-:S10]  /*1970*/  IMAD R27, R21, 0x10, R27 ;  /* 0x00000010151b7824 */ /* 0x004fd400078e021b */
[----:B------:R-:W-:Y:S05]  /*1980*/  @!P0 BRA `(.L_x_22) ;  /* 0xfffffffc00988947 */ /* 0x000fea000383ffff */
.L_x_15:
[----:B------:R-:W-:Y:S05]  /*1990*/  BSYNC.RECONVERGENT B0 ;  /* 0x0000000000007941 */ /* 0x000fea0003800200 */
.L_x_14:
[----:B------:R-:W0:Y:S01]  /*19a0*/  LDGDEPBAR ;  /* 0x00000000000079af */ /* 0x000e220000000000 */
[----:B------:R-:W-:-:S04]  /*19b0*/  DEPBAR.LE SB0, 0x0 ;  /* 0x000080000000791a */ /* 0x000fc80000000000 */
[----:B------:R-:W-:Y:S06]  /*19c0*/  BAR.SYNC.DEFER_BLOCKING 0x0 ;  /* 0x0000000000007b1d */ /* 0x000fec0000010000 */
.L_x_4:
[----:B------:R-:W-:-:S13]  /*19d0*/  ISETP.NE.AND P0, PT, R0, UR19, PT ;  /* 0x0000001300007c0c */ /* 0x000fda000bf05270 */
[----:B------:R-:W-:Y:S05]  /*19e0*/  @!P0 BRA `(.L_x_23) ;  /* 0x0000000000888947 */ /* 0x000fea0003800000 */
[----:B------:R-:W1:Y:S02]  /*19f0*/  LDC R4, c[0x0][0x388] ;  /* 0x0000e200ff047b82 */ /* 0x000e640000000800 */
[----:B-1----:R-:W-:-:S13]  /*1a00*/  ISETP.GE.AND P0, PT, R4, 0x1, PT ;  /* 0x000000010400780c */ /* 0x002fda0003f06270 */
[----:B------:R-:W-:Y:S05]  /*1a10*/  @!P0 EXIT ;  /* 0x000000000000894d */ /* 0x000fea0003800000 */
[----:B------:R-:W1:Y:S01]  /*1a20*/  S2R R7, SR_CgaCtaId ;  /* 0x0000000000077919 */ /* 0x000e620000008800 */
[----:B------:R-:W2:Y:S01]  /*1a30*/  LDC R3, c[0x0][0x3b0] ;  /* 0x0000ec00ff037b82 */ /* 0x000ea20000000800 */
[----:B------:R-:W3:Y:S01]  /*1a40*/  LDCU UR7, c[0x0][0x3a0] ;  /* 0x00007400ff0777ac */ /* 0x000ee20008000800 */
[----:B------:R-:W-:Y:S01]  /*1a50*/  MOV R2, 0x400 ;  /* 0x0000040000027802 */ /* 0x000fe20000000f00 */
[----:B------:R-:W3:Y:S01]  /*1a60*/  S2R R5, SR_TID.X ;  /* 0x0000000000057919 */ /* 0x000ee20000002100 */
[----:B------:R-:W4:Y:S03]  /*1a70*/  LDCU.64 UR4, c[0x0][0x390] ;  /* 0x00007200ff0477ac */ /* 0x000f260008000a00 */
[----:B------:R-:W-:Y:S01]  /*1a80*/  VIADD R6, R2, 0x80 ;  /* 0x0000008002067836 */ /* 0x000fe20000000000 */
[----:B----4-:R-:W-:Y:S01]  /*1a90*/  ULEA UR4, UP0, UR20, UR4, 0x2 ;  /* 0x0000000414047291 */ /* 0x010fe2000f8010ff */
[----:B--2---:R-:W-:-:S02]  /*1aa0*/  IMAD R2, R4, 0x200, R3 ;  /* 0x0000020004027824 */ /* 0x004fc400078e0203 */
[----:B------:R-:W-:Y:S01]  /*1ab0*/  IMAD.MOV R4, RZ, RZ, -R4 ;  /* 0x000000ffff047224 */ /* 0x000fe200078e0a04 */
[----:B------:R-:W-:Y:S01]  /*1ac0*/  ULEA.HI.X UR5, UR20, UR5, UR6, 0x2, UP0 ;  /* 0x0000000514057291 */ /* 0x000fe200080f1406 */
[----:B-1----:R-:W-:Y:S02]  /*1ad0*/  LEA R6, R7, R6, 0x18 ;  /* 0x0000000607067211 */ /* 0x002fe400078ec0ff */
[C---:B---3--:R-:W-:Y:S01]  /*1ae0*/  LEA R3, R5.reuse, UR7, 0x2 ;  /* 0x0000000705037c11 */ /* 0x048fe2000f8e10ff */
[----:B------:R-:W-:-:S04]  /*1af0*/  IMAD R2, R5, 0x4, R2 ;  /* 0x0000000405027824 */ /* 0x000fc800078e0202 */
[----:B------:R-:W-:Y:S01]  /*1b00*/  IMAD.IADD R7, R6, 0x1, R3 ;  /* 0x0000000106077824 */ /* 0x000fe200078e0203 */
[----:B------:R-:W-:-:S07]  /*1b10*/  IADD3 R6, PT, PT, R2, 0x80, R6 ;  /* 0x0000008002067810 */ /* 0x000fce0007ffe006 */
.L_x_24:
[----:B------:R-:W-:Y:S01]  /*1b20*/  ISETP.GE.AND P0, PT, R5, R0, PT ;  /* 0x000000000500720c */ /* 0x000fe20003f06270 */
[----:B------:R-:W-:Y:S02]  /*1b30*/  IMAD.U32 R2, RZ, RZ, UR4 ;  /* 0x00000004ff027e24 */ /* 0x000fe4000f8e00ff */
[----:B------:R-:W-:Y:S02]  /*1b40*/  IMAD.U32 R3, RZ, RZ, UR5 ;  /* 0x00000005ff037e24 */ /* 0x000fe4000f8e00ff */
[----:B------:R-:W-:-:S08]  /*1b50*/  VIADD R4, R4, 0x1 ;  /* 0x0000000104047836 */ /* 0x000fd00000000000 */
[----:B------:R1:W-:Y:S01]  /*1b60*/  @!P0 LDS R8, [R7] ;  /* 0x0000000007088984 */ /* 0x0003e20000000800 */
[----:B------:R-:W-:-:S03]  /*1b70*/  @!P0 IMAD.WIDE R2, R5, 0x4, R2 ;  /* 0x0000000405028825 */ /* 0x000fc600078e0202 */
[----:B------:R2:W3:Y:S01]  /*1b80*/  @!P0 LDS R9, [R6] ;  /* 0x0000000006098984 */ /* 0x0004e20000000800 */
[----:B------:R-:W-:Y:S01]  /*1b90*/  VIADD R5, R5, 0x80 ;  /* 0x0000008005057836 */ /* 0x000fe20000000000 */
[----:B-1----:R-:W-:Y:S01]  /*1ba0*/  IADD3 R7, PT, PT, R7, 0x200, RZ ;  /* 0x0000020007077810 */ /* 0x002fe20007ffe0ff */
[----:B--2---:R-:W-:Y:S02]  /*1bb0*/  VIADD R6, R6, 0x200 ;  /* 0x0000020006067836 */ /* 0x004fe40000000000 */
[----:B---3--:R-:W-:-:S05]  /*1bc0*/  @!P0 FADD R9, R8, R9 ;  /* 0x0000000908098221 */ /* 0x008fca0000000000 */
[----:B------:R1:W-:Y:S01]  /*1bd0*/  @!P0 STG.E desc[UR22][R2.64], R9 ;  /* 0x0000000902008986 */ /* 0x0003e2000c101916 */
[----:B------:R-:W-:-:S13]  /*1be0*/  ISETP.NE.AND P0, PT, R4, RZ, PT ;  /* 0x000000ff0400720c */ /* 0x000fda0003f05270 */
[----:B-1----:R-:W-:Y:S05]  /*1bf0*/  @P0 BRA `(.L_x_24) ;  /* 0xfffffffc00c80947 */ /* 0x002fea000383ffff */
[----:B------:R-:W-:Y:S05]  /*1c00*/  EXIT ;  /* 0x000000000000794d */ /* 0x000fea0003800000 */
.L_x_23:
        /* <DEDUP_REMOVED lines=19> */
.L_x_25:
[----:B-1----:R-:W-:Y:S01]  /*1d40*/  LDS R7, [R6] ;  /* 0x0000000006077984 */ /* 0x002fe20000000800 */
[----:B------:R-:W-:Y:S01]  /*1d50*/  IADD3 R0, PT, PT, R0, 0x1, RZ ;  /* 0x0000000100007810 */ /* 0x000fe20007ffe0ff */
[----:B------:R-:W-:Y:S02]  /*1d60*/  IMAD.U32 R2, RZ, RZ, UR4 ;  /* 0x00000004ff027e24 */ /* 0x000fe4000f8e00ff */
[----:B------:R-:W1:Y:S01]  /*1d70*/  LDS R8, [R4] ;  /* 0x0000000004087984 */ /* 0x000e620000000800 */
[----:B------:R-:W-:Y:S01]  /*1d80*/  ISETP.NE.AND P0, PT, R0, RZ, PT ;  /* 0x000000ff0000720c */ /* 0x000fe20003f05270 */
[----:B------:R-:W-:Y:S02]  /*1d90*/  IMAD.U32 R3, RZ, RZ, UR5 ;  /* 0x00000005ff037e24 */ /* 0x000fe4000f8e00ff */
[----:B------:R-:W-:-:S04]  /*1da0*/  IMAD.WIDE R2, R5, 0x4, R2 ;  /* 0x0000000405027825 */ /* 0x000fc800078e0202 */
[----:B-1----:R-:W-:-:S05]  /*1db0*/  FADD R7, R7, R8 ;  /* 0x0000000807077221 */ /* 0x002fca0000000000 */
[----:B------:R1:W-:Y:S01]  /*1dc0*/  STG.E desc[UR22][R2.64], R7 ;  /* 0x0000000702007986 */ /* 0x0003e2000c101916 */
[----:B------:R-:W-:Y:S05]  /*1dd0*/  @!P0 EXIT ;  /* 0x000000000000894d */ /* 0x000fea0003800000 */
[----:B------:R-:W-:Y:S02]  /*1de0*/  VIADD R4, R4, 0x200 ;  /* 0x0000020004047836 */ /* 0x000fe40000000000 */
[----:B------:R-:W-:Y:S02]  /*1df0*/  VIADD R6, R6, 0x200 ;  /* 0x0000020006067836 */ /* 0x000fe40000000000 */
[----:B------:R-:W-:Y:S01]  /*1e00*/  VIADD R5, R5, 0x80 ;  /* 0x0000008005057836 */ /* 0x000fe20000000000 */
[----:B------:R-:W-:Y:S06]  /*1e10*/  BRA `(.L_x_25) ;  /* 0xfffffffc00c87947 */ /* 0x000fec000383ffff */
        .weak           $__internal_0_$__cuda_sm20_div_u64
        .type           $__internal_0_$__cuda_sm20_div_u64,@function
        .size           $__internal_0_$__cuda_sm20_div_u64,(.L_x_101 - $__internal_0_$__cuda_sm20_div_u64)
$__internal_0_$__cuda_sm20_div_u64:
[----:B------:R-:W-:Y:S02]  /*1e20*/  IMAD.MOV.U32 R16, RZ, RZ, R8 ;  /* 0x000000ffff107224 */ /* 0x000fe400078e0008 */
[----:B------:R-:W-:-:S04]  /*1e30*/  IMAD.U32 R17, RZ, RZ, UR4 ;  /* 0x00000004ff117e24 */ /* 0x000fc8000f8e00ff */
[----:B------:R-:W1:Y:S08]  /*1e40*/  I2F.U64.RP R16, R16 ;  /* 0x0000001000107312 */ /* 0x000e700000309000 */
[----:B-1----:R-:W1:Y:S02]  /*1e50*/  MUFU.RCP R10, R16 ;  /* 0x00000010000a7308 */ /* 0x002e640000001000 */
[----:B-1----:R-:W-:-:S06]  /*1e60*/  VIADD R10, R10, 0x1ffffffe ;  /* 0x1ffffffe0a0a7836 */ /* 0x002fcc0000000000 */
[----:B------:R-:W1:Y:S02]  /*1e70*/  F2I.U64.TRUNC R10, R10 ;  /* 0x0000000a000a7311 */ /* 0x000e64000020d800 */
[----:B-1----:R-:W-:-:S04]  /*1e80*/  IMAD.WIDE.U32 R12, R10, R8, RZ ;  /* 0x000000080a0c7225 */ /* 0x002fc800078e00ff */
[----:B------:R-:W-:Y:S01]  /*1e90*/  IMAD R13, R10, UR4, R13 ;  /* 0x000000040a0d7c24 */ /* 0x000fe2000f8e020d */
[----:B------:R-:W-:-:S03]  /*1ea0*/  IADD3 R19, P0, PT, RZ, -R12, RZ ;  /* 0x8000000cff137210 */ /* 0x000fc60007f1e0ff */
[----:B------:R-:W-:Y:S02]  /*1eb0*/  IMAD R13, R11, R8, R13 ;  /* 0x000000080b0d7224 */ /* 0x000fe400078e020d */
[----:B------:R-:W-:-:S04]  /*1ec0*/  IMAD.HI.U32 R12, R10, R19, RZ ;  /* 0x000000130a0c7227 */ /* 0x000fc800078e00ff */
[----:B------:R-:W-:Y:S02]  /*1ed0*/  IMAD.X R21, RZ, RZ, ~R13, P0 ;  /* 0x000000ffff157224 */ /* 0x000fe400000e0e0d */
[----:B------:R-:W-:Y:S02]  /*1ee0*/  IMAD.MOV.U32 R13, RZ, RZ, R10 ;  /* 0x000000ffff0d7224 */ /* 0x000fe400078e000a */
[-C--:B------:R-:W-:Y:S02]  /*1ef0*/  IMAD R17, R11, R21.reuse, RZ ;  /* 0x000000150b117224 */ /* 0x080fe400078e02ff */
[----:B------:R-:W-:-:S04]  /*1f00*/  IMAD.WIDE.U32 R12, P0, R10, R21, R12 ;  /* 0x000000150a0c7225 */ /* 0x000fc8000780000c */
[----:B------:R-:W-:-:S04]  /*1f10*/  IMAD.HI.U32 R21, R11, R21, RZ ;  /* 0x000000150b157227 */ /* 0x000fc800078e00ff */
[----:B------:R-:W-:-:S05]  /*1f20*/  IMAD.HI.U32 R12, P1, R11, R19, R12 ;  /* 0x000000130b0c7227 */ /* 0x000fca000782000c */
[----:B------:R-:W-:Y:S01]  /*1f30*/  IADD3 R13, P2, PT, R17, R12, RZ ;  /* 0x0000000c110d7210 */ /* 0x000fe20007f5e0ff */
[----:B------:R-:W-:-:S04]  /*1f40*/  IMAD.X R12, R21, 0x1, R11, P0 ;  /* 0x00000001150c7824 */ /* 0x000fc800000e060b */
[----:B------:R-:W-:Y:S01]  /*1f50*/  IMAD.WIDE.U32 R10, R13, R8, RZ ;  /* 0x000000080d0a7225 */ /* 0x000fe200078e00ff */
[----:B------:R-:W-:-:S03]  /*1f60*/  IADD3.X R17, PT, PT, RZ, RZ, R12, P2, P1 ;  /* 0x000000ffff117210 */ /* 0x000fc600017e240c */
[----:B------:R-:W-:Y:S01]  /*1f70*/  IMAD R11, R13, UR4, R11 ;  /* 0x000000040d0b7c24 */ /* 0x000fe2000f8e020b */
[----:B------:R-:W-:-:S03]  /*1f80*/  IADD3 R19, P0, PT, RZ, -R10, RZ ;  /* 0x8000000aff137210 */ /* 0x000fc60007f1e0ff */
[----:B------:R-:W-:Y:S02]  /*1f90*/  IMAD R11, R17, R8, R11 ;  /* 0x00000008110b7224 */ /* 0x000fe400078e020b */
[----:B------:R-:W-:-:S03]  /*1fa0*/  IMAD.HI.U32 R12, R13, R19, RZ ;  /* 0x000000130d0c7227 */ /* 0x000fc600078e00ff */
[----:B------:R-:W-:-:S05]  /*1fb0*/  IADD3.X R10, PT, PT, RZ, ~R11, RZ, P0, !PT ;  /* 0x8000000bff0a7210 */ /* 0x000fca00007fe4ff */
[----:B------:R-:W-:-:S04]  /*1fc0*/  IMAD.WIDE.U32 R12, P0, R13, R10, R12 ;  /* 0x0000000a0d0c7225 */ /* 0x000fc8000780000c */
[C---:B------:R-:W-:Y:S02]  /*1fd0*/  IMAD R11, R17.reuse, R10, RZ ;  /* 0x0000000a110b7224 */ /* 0x040fe400078e02ff */
[----:B------:R-:W-:-:S04]  /*1fe0*/  IMAD.HI.U32 R12, P1, R17, R19, R12 ;  /* 0x00000013110c7227 */ /* 0x000fc8000782000c */
[----:B------:R-:W-:Y:S01]  /*1ff0*/  IMAD.HI.U32 R10, R17, R10, RZ ;  /* 0x0000000a110a7227 */ /* 0x000fe200078e00ff */
[----:B------:R-:W-:-:S03]  /*2000*/  IADD3 R12, P2, PT, R11, R12, RZ ;  /* 0x0000000c0b0c7210 */ /* 0x000fc60007f5e0ff */
[----:B------:R-:W-:Y:S02]  /*2010*/  IMAD.X R17, R10, 0x1, R17, P0 ;  /* 0x000000010a117824 */ /* 0x000fe400000e0611 */
[----:B------:R-:W-:-:S03]  /*2020*/  IMAD.HI.U32 R10, R12, R9, RZ ;  /* 0x000000090c0a7227 */ /* 0x000fc600078e00ff */
[----:B------:R-:W-:Y:S01]  /*2030*/  IADD3.X R16, PT, PT, RZ, RZ, R17, P2, P1 ;  /* 0x000000ffff107210 */ /* 0x000fe200017e2411 */
[----:B------:R-:W-:Y:S02]  /*2040*/  IMAD.MOV.U32 R11, RZ, RZ, RZ ;  /* 0x000000ffff0b7224 */ /* 0x000fe400078e00ff */
[----:B------:R-:W-:-:S04]  /*2050*/  IMAD.WIDE.U32 R10, R12, R15, R10 ;  /* 0x0000000f0c0a7225 */ /* 0x000fc800078e000a */
[C---:B------:R-:W-:Y:S02]  /*2060*/  IMAD R13, R16.reuse, R15, RZ ;  /* 0x0000000f100d7224 */ /* 0x040fe400078e02ff */
[----:B------:R-:W-:-:S04]  /*2070*/  IMAD.HI.U32 R10, P0, R16, R9, R10 ;  /* 0x00000009100a7227 */ /* 0x000fc8000780000a */
[----:B------:R-:W-:Y:S01]  /*2080*/  IMAD.HI.U32 R12, R16, R15, RZ ;  /* 0x0000000f100c7227 */ /* 0x000fe200078e00ff */
[----:B------:R-:W-:-:S03]  /*2090*/  IADD3 R13, P1, PT, R13, R10, RZ ;  /* 0x0000000a0d0d7210 */ /* 0x000fc60007f3e0ff */
[----:B------:R-:W-:Y:S02]  /*20a0*/  IMAD.X R12, RZ, RZ, R12, P0 ;  /* 0x000000ffff0c7224 */ /* 0x000fe400000e060c */
[----:B------:R-:W-:-:S04]  /*20b0*/  IMAD.WIDE.U32 R10, R13, R8, RZ ;  /* 0x000000080d0a7225 */ /* 0x000fc800078e00ff */
[----:B------:R-:W-:Y:S01]  /*20c0*/  IMAD.X R17, RZ, RZ, R12, P1 ;  /* 0x000000ffff117224 */ /* 0x000fe200008e060c */
[----:B------:R-:W-:Y:S01]  /*20d0*/  IADD3 R19, P1, PT, -R10, R9, RZ ;  /* 0x000000090a137210 */ /* 0x000fe20007f3e1ff */
[----:B------:R-:W-:-:S03]  /*20e0*/  IMAD R11, R13, UR4, R11 ;  /* 0x000000040d0b7c24 */ /* 0x000fc6000f8e020b */
[-C--:B------:R-:W-:Y:S01]  /*20f0*/  ISETP.GE.U32.AND P0, PT, R19, R8.reuse, PT ;  /* 0x000000081300720c */ /* 0x080fe20003f06070 */
[----:B------:R-:W-:-:S04]  /*2100*/  IMAD R10, R17, R8, R11 ;  /* 0x00000008110a7224 */ /* 0x000fc800078e020b */
[----:B------:R-:W-:Y:S01]  /*2110*/  IMAD.X R16, R15, 0x1, ~R10, P1 ;  /* 0x000000010f107824 */ /* 0x000fe200008e0e0a */
[----:B------:R-:W-:Y:S01]  /*2120*/  IADD3 R10, P2, PT, R13, 0x1, RZ ;  /* 0x000000010d0a7810 */ /* 0x000fe20007f5e0ff */
[----:B------:R-:W-:Y:S01]  /*2130*/  IMAD.MOV.U32 R15, RZ, RZ, 0x0 ;  /* 0x00000000ff0f7424 */ /* 0x000fe200078e00ff */
[-C--:B------:R-:W-:Y:S02]  /*2140*/  IADD3 R9, P1, PT, -R8, R19.reuse, RZ ;  /* 0x0000001308097210 */ /* 0x080fe40007f3e1ff */
[C---:B------:R-:W-:Y:S01]  /*2150*/  ISETP.GE.U32.AND.EX P0, PT, R16.reuse, UR4, PT, P0 ;  /* 0x0000000410007c0c */ /* 0x040fe2000bf06100 */
[----:B------:R-:W-:Y:S01]  /*2160*/  IMAD.X R12, RZ, RZ, R17, P2 ;  /* 0x000000ffff0c7224 */ /* 0x000fe200010e0611 */
[----:B------:R-:W-:Y:S02]  /*2170*/  IADD3.X R11, PT, PT, R16, ~UR4, RZ, P1, !PT ;  /* 0x80000004100b7c10 */ /* 0x000fe40008ffe4ff */
[----:B------:R-:W-:Y:S02]  /*2180*/  SEL R9, R9, R19, P0 ;  /* 0x0000001309097207 */ /* 0x000fe40000000000 */
[----:B------:R-:W-:-:S02]  /*2190*/  SEL R13, R10, R13, P0 ;  /* 0x0000000d0a0d7207 */ /* 0x000fc40000000000 */
[----:B------:R-:W-:Y:S02]  /*21a0*/  SEL R11, R11, R16, P0 ;  /* 0x000000100b0b7207 */ /* 0x000fe40000000000 */
[----:B------:R-:W-:Y:S02]  /*21b0*/  SEL R12, R12, R17, P0 ;  /* 0x000000110c0c7207 */ /* 0x000fe40000000000 */
[----:B------:R-:W-:Y:S02]  /*21c0*/  ISETP.GE.U32.AND P0, PT, R9, R8, PT ;  /* 0x000000080900720c */ /* 0x000fe40003f06070 */
[----:B------:R-:W-:Y:S02]  /*21d0*/  IADD3 R10, P2, PT, R13, 0x1, RZ ;  /* 0x000000010d0a7810 */ /* 0x000fe40007f5e0ff */
[----:B------:R-:W-:Y:S02]  /*21e0*/  ISETP.GE.U32.AND.EX P0, PT, R11, UR4, PT, P0 ;  /* 0x000000040b007c0c */ /* 0x000fe4000bf06100 */
[----:B------:R-:W-:Y:S01]  /*21f0*/  ISETP.NE.U32.AND P1, PT, R8, RZ, PT ;  /* 0x000000ff0800720c */ /* 0x000fe20003f25070 */
[----:B------:R-:W-:Y:S01]  /*2200*/  IMAD.X R11, RZ, RZ, R12, P2 ;  /* 0x000000ffff0b7224 */ /* 0x000fe200010e060c */
[----:B------:R-:W-:-:S02]  /*2210*/  SEL R10, R10, R13, P0 ;  /* 0x0000000d0a0a7207 */ /* 0x000fc40000000000 */
[----:B------:R-:W-:Y:S02]  /*2220*/  ISETP.NE.AND.EX P1, PT, RZ, UR4, PT, P1 ;  /* 0x00000004ff007c0c */ /* 0x000fe4000bf25310 */
[----:B------:R-:W-:Y:S02]  /*2230*/  SEL R11, R11, R12, P0 ;  /* 0x0000000c0b0b7207 */ /* 0x000fe40000000000 */
[----:B------:R-:W-:Y:S02]  /*2240*/  SEL R10, R10, 0xffffffff, P1 ;  /* 0xffffffff0a0a7807 */ /* 0x000fe40000800000 */
[----:B------:R-:W-:Y:S01]  /*2250*/  SEL R11, R11, 0xffffffff, P1 ;  /* 0xffffffff0b0b7807 */ /* 0x000fe20000800000 */
[----:B------:R-:W-:Y:S06]  /*2260*/  RET.REL.NODEC R14 `(_ZN3cub18CUB_300001_SM_10006detail9transform16transform_kernelINS2_10policy_hubILb0EN4cuda3std3__45tupleIJN6thrust24THRUST_300001_SM_1000_NS6detail15normal_iteratorINSA_10device_ptrIfEEEESF_EEEE10policy1000ElNS7_4plusIfEESF_JPfSL_EEEvT0_iT1_T2_DpNS2_10kernel_argIT3_EE) ;  /* 0xffffffdc0e647950 */ /* 0x000fec0003c3ffff */
.L_x_26:
[----:B------:R-:W-:-:S00]  /*2270*/  BRA `(.L_x_26) ;  /* 0xfffffffc00fc7947 */ /* 0x000fc0000383ffff */
[----:B------:R-:W-:-:S00]  /*2280*/  NOP ;  /* 0x0000000000007918 */ /* 0x000fc00000000000 */
[----:B------:R-:W-:-:S00]  /*2290*/  NOP ;  /* 0x0000000000007918 */ /* 0x000fc00000000000 */
[----:B------:R-:W-:-:S00]  /*22a0*/  NOP ;  /* 0x0000000000007918 */ /* 0x000fc00000000000 */
[----:B------:R-:W-:-:S00]  /*22b0*/  NOP ;  /* 0x0000000000007918 */ /* 0x000fc00000000000 */
[----:B------:R-:W-:-:S00]  /*22c0*/  NOP ;  /* 0x0000000000007918 */ /* 0x000fc00000000000 */
[----:B------:R-:W-:-:S00]  /*22d0*/  NOP ;  /* 0x0000000000007918 */ /* 0x000fc00000000000 */
[----:B------:R-:W-:-:S00]  /*22e0*/  NOP ;  /* 0x0000000000007918 */ /* 0x000fc00000000000 */
[----:B------:R-:W-:-:S00]  /*22f0*/  NOP ;  /* 0x0000000000007918 */ /* 0x000fc00000000000 */
.L_x_101:


//--------------------- .text._ZN3cub18CUB_300001_SM_10006detail9transform16transform_kernelINS2_10policy_hubILb0EN4cuda3std3__45tupleIJN6thrust24THRUST_300001_SM_1000_NS6detail15normal_iteratorINSA_10device_ptrIfEEEESF_EEEE10policy1000EiNS7_4plusIfEESF_JPfSL_EEEvT0_iT1_T2_DpNS2_10kernel_argIT3_EE --------------------------
	.section	.text._ZN3cub18CUB_300001_SM_10006detail9transform16transform_kernelINS2_10policy_hubILb0EN4cuda3std3__45tupleIJN6thrust24THRUST_300001_SM_1000_NS6detail15normal_iteratorINSA_10device_ptrIfEEEESF_EEEE10policy1000EiNS7_4plusIfEESF_JPfSL_EEEvT0_iT1_T2_DpNS2_10kernel_argIT3_EE,"ax",@progbits
	.align	128
        .global         _ZN3cub18CUB_300001_SM_10006detail9transform16transform_kernelINS2_10policy_hubILb0EN4cuda3std3__45tupleIJN6thrust24THRUST_300001_SM_1000_NS6detail15normal_iteratorINSA_10device_ptrIfEEEESF_EEEE10policy1000EiNS7_4plusIfEESF_JPfSL_EEEvT0_iT1_T2_DpNS2_10kernel_argIT3_EE
        .type           _ZN3cub18CUB_300001_SM_10006detail9transform16transform_kernelINS2_10policy_hubILb0EN4cuda3std3__45tupleIJN6thrust24THRUST_300001_SM_1000_NS6detail15normal_iteratorINSA_10device_ptrIfEEEESF_EEEE10policy1000EiNS7_4plusIfEESF_JPfSL_EEEvT0_iT1_T2_DpNS2_10kernel_argIT3_EE,@function
        .size           _ZN3cub18CUB_300001_SM_10006detail9transform16transform_kernelINS2_10policy_hubILb0EN4cuda3std3__45tupleIJN6thrust24THRUST_300001_SM_1000_NS6detail15normal_iteratorINSA_10device_ptrIfEEEESF_EEEE10policy1000EiNS7_4plusIfEESF_JPfSL_EEEvT0_iT1_T2_DpNS2_10kernel_argIT3_EE,(.L_x_102 - _ZN3cub18CUB_300001_SM_10006detail9transform16transform_kernelINS2_10policy_hubILb0EN4cuda3std3__45tupleIJN6thrust24THRUST_300001_SM_1000_NS6detail15normal_iteratorINSA_10device_ptrIfEEEESF_EEEE10policy1000EiNS7_4plusIfEESF_JPfSL_EEEvT0_iT1_T2_DpNS2_10kernel_argIT3_EE)
        .other          _ZN3cub18CUB_300001_SM_10006detail9transform16transform_kernelINS2_10policy_hubILb0EN4cuda3std3__45tupleIJN6thrust24THRUST_300001_SM_1000_NS6detail15normal_iteratorINSA_10device_ptrIfEEEESF_EEEE10policy1000EiNS7_4plusIfEESF_JPfSL_EEEvT0_iT1_T2_DpNS2_10kernel_argIT3_EE,@"STO_CUDA_ENTRY STV_DEFAULT"
_ZN3cub18CUB_300001_SM_10006detail9transform16transform_kernelINS2_10policy_hubILb0EN4cuda3std3__45tupleIJN6thrust24THRUST_300001_SM_1000_NS6detail15normal_iteratorINSA_10device_ptrIfEEEESF_EEEE10policy1000EiNS7_4plusIfEESF_JPfSL_EEEvT0_iT1_T2_DpNS2_10kernel_argIT3_EE:
.text._ZN3cub18CUB_300001_SM_10006detail9transform16transform_kernelINS2_10policy_hubILb0EN4cuda3std3__45tupleIJN6thrust24THRUST_300001_SM_1000_NS6detail15normal_iteratorINSA_10device_ptrIfEEEESF_EEEE10policy1000EiNS7_4plusIfEESF_JPfSL_EEEvT0_iT1_T2_DpNS2_10kernel_argIT3_EE:
[----:B------:R-:W-:Y:S08]  /*0000*/  LDC R1, c[0x0][0x37c] ;  /* 0x0000df00ff017b82 */ /* 0x000ff00000000800 */
[----:B------:R-:W1:Y:S01]  /*0010*/  S2UR UR5, SR_CTAID.X ;  /* 0x00000000000579c3 */ /* 0x000e620000002500 */
[----:B------:R-:W2:Y:S01]  /*0020*/  LDCU UR7, c[0x0][0x370] ;  /* 0x00006e00ff0777ac */ /* 0x000ea20008000800 */
[----:B------:R-:W3:Y:S01]  /*0030*/  LDCU.64 UR16, c[0x0][0x380] ;  /* 0x00007000ff1077ac */ /* 0x000ee20008000a00 */
[----:B------:R-:W4:Y:S01]  /*0040*/  LDCU.64 UR20, c[0x0][0x358] ;  /* 0x00006b00ff1477ac */ /* 0x000f220008000a00 */
[----:B---3--:R-:W-:-:S02]  /*0050*/  USHF.L.U32 UR24, UR17, 0x7, URZ ;  /* 0x0000000711187899 */ /* 0x008fc400080006ff */
[----:B-1----:R-:W-:Y:S02]  /*0060*/  UIADD3 UR4, UPT, UPT, UR5, 0x2, URZ ;  /* 0x0000000205047890 */ /* 0x002fe4000fffe0ff */
[----:B------:R-:W-:Y:S02]  /*0070*/  UIMAD UR22, UR24, UR5, URZ ;  /* 0x00000005181672a4 */ /* 0x000fe4000f8e02ff */
[----:B--2---:R-:W-:Y:S02]  /*0080*/  UISETP.GE.U32.AND UP0, UPT, UR4, UR7, UPT ;  /* 0x000000070400728c */ /* 0x004fe4000bf06070 */
[----:B------:R-:W-:Y:S02]  /*0090*/  UIADD3 UR6, UPT, UPT, -UR22, UR16, URZ ;  /* 0x0000001016067290 */ /* 0x000fe4000fffe1ff */
[----:B------:R-:W-:Y:S02]  /*00a0*/  UISETP.EQ.OR UP0, UPT, UR5, URZ, UP0 ;  /* 0x000000ff0500728c */ /* 0x000fe40008702670 */
[----:B------:R-:W-:-:S04]  /*00b0*/  UISETP.LT.AND UP1, UPT, UR24, UR6, UPT ;  /* 0x000000061800728c */ /* 0x000fc8000bf21270 */
[----:B------:R-:W-:-:S03]  /*00c0*/  USEL UR23, UR24, UR6, UP1 ;  /* 0x0000000618177287 */ /* 0x000fc60008800000 */
[----:B----4-:R-:W-:Y:S09]  /*00d0*/  BRA.U UP0, `(.L_x_27) ;  /* 0x0000000100dc7547 */ /* 0x010ff2000b800000 */
        /* <DEDUP_REMOVED lines=20> */
[----:B------:R-:W-:Y:S02]  /*0220*/  ULOP3.LUT UR13, UR13, 0xfffffff0, URZ, 0xc0, !UPT ;  /* 0xfffffff00d0d7892 */ /* 0x000fe4000f8ec0ff */
[----:B------:R-:W-:Y:S02]  /*0230*/  ULOP3.LUT UR12, UR12, 0xfffffff0, URZ, 0xc0, !UPT ;  /* 0xfffffff00c0c7892 */ /* 0x000fe4000f8ec0ff */
[----:B------:R-:W-:Y:S02]  /*0240*/  ULEA UR14, UR16, UR14, 0x18 ;  /* 0x0000000e100e7291 */ /* 0x000fe4000f8ec0ff */
[----:B------:R-:W-:Y:S01]  /*0250*/  USHF.R.U32.HI UR7, URZ, 0x4, UR13 ;  /* 0x00000004ff077899 */ /* 0x000fe2000801160d */
        /* <DEDUP_REMOVED lines=8> */
[----:B------:R-:W-:-:S02]  /*02e0*/  UIADD3 UR13, UPT, UPT, UR13, UR12, URZ ;  /* 0x0000000c0d0d7290 */ /* 0x000fc4000fffe0ff */
[----:B------:R-:W-:Y:S02]  /*02f0*/  ULEA UR16, UR17, UR14, 0x9 ;  /* 0x0000000e11107291 */ /* 0x000fe4000f8e48ff */
[----:B------:R-:W-:Y:S02]  /*0300*/  USHF.R.U32.HI UR12, URZ, 0x4, UR12 ;  /* 0x00000004ff0c7899 */ /* 0x000fe4000801160c */
[----:B----4-:R-:W-:Y:S01]  /*0310*/  UIMAD.WIDE UR4, UR22, 0x4, UR4 ;  /* 0x00000004160478a5 */ /* 0x010fe2000f8e0204 */
[----:B------:R-:W-:Y:S01]  /*0320*/  IMAD.U32 R0, RZ, RZ, UR13 ;  /* 0x0000000dff007e24 */ /* 0x000fe2000f8e00ff */
[----:B------:R-:W-:Y:S02]  /*0330*/  UPRMT UR7, UR7, 0x5410, URZ ;  /* 0x0000541007077896 */ /* 0x000fe400080000ff */
[----:B--2---:R-:W-:Y:S02]  /*0340*/  UIMAD.WIDE UR8, UR22, 0x4, UR8 ;  /* 0x00000004160878a5 */ /* 0x004fe4000f8e0208 */
[----:B------:R-:W-:-:S02]  /*0350*/  UIADD3 UR18, UPT, UPT, UR16, 0x80, URZ ;  /* 0x0000008010127890 */ /* 0x000fc4000fffe0ff */
[----:B------:R-:W-:Y:S01]  /*0360*/  UPRMT UR12, UR12, 0x5410, URZ ;  /* 0x000054100c0c7896 */ /* 0x000fe200080000ff */
[----:B------:R-:W-:Y:S02]  /*0370*/  UMOV UR19, UR15 ;  /* 0x0000000f00137c82 */ /* 0x000fe40008000000 */
[----:B---3--:R1:W-:Y:S06]  /*0380*/  UBLKCP.S.G [UR14], [UR4], UR7 ;  /* 0x0000000e040073ba */ /* 0x0083ec0008000207 */
[----:B------:R1:W-:Y:S01]  /*0390*/  UBLKCP.S.G [UR18], [UR8], UR12 ;  /* 0x00000012080073ba */ /* 0x0003e2000800020c */
[----:B------:R1:W-:Y:S01]  /*03a0*/  SYNCS.ARRIVE.TRANS64 RZ, [UR15], R0 ;  /* 0x00000000ffff79a7 */ /* 0x0003e2000800000f */
[----:B------:R-:W-:Y:S01]  /*03b0*/  NOP ;  /* 0x0000000000007918 */ /* 0x000fe20000000000 */
.L_x_29:
[----:B-1----:R-:W-:Y:S05]  /*03c0*/  BSYNC.RECONVERGENT B0 ;  /* 0x0000000000007941 */ /* 0x002fea0003800200 */
.L_x_28:
[----:B------:R-:W1:Y:S08]  /*03d0*/  S2UR UR5, SR_CgaCtaId ;  /* 0x00000000000579c3 */ /* 0x000e700000008800 */
[----:B------:R-:W-:Y:S01]  /*03e0*/  BAR.SYNC.DEFER_BLOCKING 0x0 ;  /* 0x0000000000007b1d */ /* 0x000fe20000010000 */
[----:B------:R-:W-:-:S05]  /*03f0*/  SHF.L.U32 R0, RZ, 0x1f, RZ ;  /* 0x0000001fff007819 */ /* 0x000fca00000006ff */
[----:B------:R-:W-:Y:S02]  /*0400*/  UMOV UR4, 0x400 ;  /* 0x0000040000047882 */ /* 0x000fe40000000000 */
[----:B-1----:R-:W-:-:S12]  /*0410*/  ULEA UR4, UR5, UR4, 0x18 ;  /* 0x0000000405047291 */ /* 0x002fd8000f8ec0ff */
.L_x_30:
[----:B------:R-:W1:Y:S02]  /*0420*/  SYNCS.PHASECHK.TRANS64.TRYWAIT P0, [UR4], R0 ;  /* 0x00000000ff0075a7 */ /* 0x000e640008001104 */
[----:B-1----:R-:W-:Y:S05]  /*0430*/  @!P0 BRA `(.L_x_30) ;  /* 0xfffffffc00f88947 */ /* 0x002fea000383ffff */
[----:B------:R-:W-:Y:S05]  /*0440*/  BRA `(.L_x_31) ;  /* 0x0000001400687947 */ /* 0x000fea0003800000 */
.L_x_27:
[----:B------:R-:W1:Y:S01]  /*0450*/  S2R R2, SR_TID.Y ;  /* 0x0000000000027919 */ /* 0x000e620000002200 */
[----:B------:R-:W2:Y:S01]  /*0460*/  LDCU UR10, c[0x0][0x360] ;  /* 0x00006c00ff0a77ac */ /* 0x000ea20008000800 */
[----:B------:R-:W-:Y:S01]  /*0470*/  BSSY.RECONVERGENT B0, `(.L_x_32) ;  /* 0x00000b1000007945 */ /* 0x000fe20003800200 */
[----:B------:R-:W1:Y:S01]  /*0480*/  S2R R3, SR_TID.Z ;  /* 0x0000000000037919 */ /* 0x000e620000002300 */
[----:B------:R-:W2:Y:S01]  /*0490*/  LDCU UR11, c[0x0][0x364] ;  /* 0x00006c80ff0b77ac */ /* 0x000ea20008000800 */
[----:B------:R-:W3:Y:S01]  /*04a0*/  LDC R0, c[0x0][0x368] ;  /* 0x0000da00ff007b82 */ /* 0x000ee20000000800 */
[----:B------:R-:W4:Y:S01]  /*04b0*/  S2R R5, SR_TID.X ;  /* 0x0000000000057919 */ /* 0x000f220000002100 */
[----:B------:R-:W-:Y:S02]  /*04c0*/  USHF.L.U32 UR4, UR23, 0x2, URZ ;  /* 0x0000000217047899 */ /* 0x000fe400080006ff */
[----:B------:R-:W-:Y:S02]  /*04d0*/  USHF.R.S32.HI UR12, URZ, 0x1f, UR22 ;  /* 0x0000001fff0c7899 */ /* 0x000fe40008011416 */
[----:B------:R-:W-:-:S04]  /*04e0*/  USHF.R.S32.HI UR5, URZ, 0x1f, UR4 ;  /* 0x0000001fff057899 */ /* 0x000fc80008011404 */
[----:B------:R-:W-:Y:S02]  /*04f0*/  USHF.R.U32.HI UR13, URZ, 0x2, UR5 ;  /* 0x00000002ff0d7899 */ /* 0x000fe40008011605 */
[----:B------:R-:W-:Y:S02]  /*0500*/  USHF.R.U64 UR7, UR4, 0x2, UR5 ;  /* 0x0000000204077899 */ /* 0x000fe40008001205 */
[----:B--2---:R-:W-:Y:S02]  /*0510*/  UIMAD UR4, UR10, UR11, URZ ;  /* 0x0000000b0a0472a4 */ /* 0x004fe4000f8e02ff */
[----:B-1----:R-:W-:Y:S02]  /*0520*/  IMAD R2, R3, UR11, R2 ;  /* 0x0000000b03027c24 */ /* 0x002fe4000f8e0202 */
[----:B------:R-:W-:Y:S02]  /*0530*/  IMAD.U32 R3, RZ, RZ, UR13 ;  /* 0x0000000dff037e24 */ /* 0x000fe4000f8e00ff */
[----:B----4-:R-:W-:-:S02]  /*0540*/  IMAD R2, R2, UR10, R5 ;  /* 0x0000000a02027c24 */ /* 0x010fc4000f8e0205 */
[----:B---3--:R-:W-:Y:S01]  /*0550*/  IMAD R5, R0, UR4, RZ ;  /* 0x0000000400057c24 */ /* 0x008fe2000f8e02ff */
[----:B------:R-:W-:Y:S02]  /*0560*/  UMOV UR4, URZ ;  /* 0x000000ff00047c82 */ /* 0x000fe40008000000 */
[----:B------:R-:W-:-:S04]  /*0570*/  ISETP.LT.U32.AND P0, PT, R2, UR7, PT ;  /* 0x0000000702007c0c */ /* 0x000fc8000bf01070 */
[----:B------:R-:W-:Y:S01]  /*0580*/  ISETP.GT.U32.AND.EX P0, PT, R3, RZ, PT, P0 ;  /* 0x000000ff0300720c */ /* 0x000fe20003f04100 */
[----:B------:R-:W-:-:S12]  /*0590*/  IMAD.MOV.U32 R3, RZ, RZ, RZ ;  /* 0x000000ffff037224 */ /* 0x000fd800078e00ff */
[----:B------:R-:W-:Y:S05]  /*05a0*/  @!P0 BRA `(.L_x_33) ;  /* 0x0000000800748947 */ /* 0x000fea0003800000 */
[----:B------:R-:W-:Y:S01]  /*05b0*/  IMAD.IADD R7, R5, 0x1, R2 ;  /* 0x0000000105077824 */ /* 0x000fe200078e0202 */
[----:B------:R-:W-:Y:S01]  /*05c0*/  MOV R6, UR7 ;  /* 0x0000000700067c02 */ /* 0x000fe20008000f00 */
[----:B------:R-:W-:Y:S01]  /*05d0*/  IMAD.U32 R4, RZ, RZ, UR13 ;  /* 0x0000000dff047e24 */ /* 0x000fe2000f8e00ff */
[----:B------:R-:W-:Y:S01]  /*05e0*/  BSSY.RECONVERGENT B1, `(.L_x_34) ;  /* 0x0000029000017945 */ /* 0x000fe20003800200 */
[----:B------:R-:W-:Y:S01]  /*05f0*/  IMAD.U32 R8, RZ, RZ, UR13 ;  /* 0x0000000dff087e24 */ /* 0x000fe2000f8e00ff */
[C---:B------:R-:W-:Y:S01]  /*0600*/  ISETP.LT.U32.AND P1, PT, R7.reuse, UR7, PT ;  /* 0x0000000707007c0c */ /* 0x040fe2000bf21070 */
[----:B------:R-:W-:Y:S01]  /*0610*/  IMAD.MOV.U32 R9, RZ, RZ, -0x1 ;  /* 0xffffffffff097424 */ /* 0x000fe200078e00ff */
[----:B------:R-:W-:Y:S02]  /*0620*/  ISETP.LT.U32.AND P0, PT, R7, UR7, PT ;  /* 0x0000000707007c0c */ /* 0x000fe4000bf01070 */
[----:B------:R-:W-:Y:S02]  /*0630*/  ISETP.GT.U32.AND.EX P1, PT, R4, RZ, PT, P1 ;  /* 0x000000ff0400720c */ /* 0x000fe40003f24110 */
[----:B------:R-:W-:Y:S01]  /*0640*/  ISETP.GT.U32.AND.EX P0, PT, R8, RZ, PT, P0 ;  /* 0x000000ff0800720c */ /* 0x000fe20003f04100 */
[----:B------:R-:W-:Y:S01]  /*0650*/  IMAD.U32 R8, RZ, RZ, UR13 ;  /* 0x0000000dff087e24 */ /* 0x000fe2000f8e00ff */
[----:B------:R-:W-:-:S02]  /*0660*/  SEL R6, R6, R7, P1 ;  /* 0x0000000706067207 */ /* 0x000fc40000800000 */
[----:B------:R-:W-:Y:S02]  /*0670*/  SEL R4, RZ, 0x1, !P0 ;  /* 0x00000001ff047807 */ /* 0x000fe40004000000 */
        /* <DEDUP_REMOVED lines=13> */
[----:B------:R-:W-:-:S04]  /*0750*/  IMAD.HI.U32 R7, R7, R9, R6 ;  /* 0x0000000907077227 */ /* 0x000fc800078e0006 */
[----:B------:R-:W-:Y:S02]  /*0760*/  IMAD.MOV.U32 R9, RZ, RZ, RZ ;  /* 0x000000ffff097224 */ /* 0x000fe400078e00ff */
[----:B------:R-:W-:-:S04]  /*0770*/  IMAD.HI.U32 R7, R7, R12, RZ ;  /* 0x0000000c07077227 */ /* 0x000fc800078e00ff */
[----:B------:R-:W-:-:S04]  /*0780*/  IMAD.MOV R10, RZ, RZ, -R7 ;  /* 0x000000ffff0a7224 */ /* 0x000fc800078e0a07 */
[----:B------:R-:W-:-:S05]  /*0790*/  IMAD R10, R5, R10, R12 ;  /* 0x0000000a050a7224 */ /* 0x000fca00078e020c */
[----:B------:R-:W-:-:S13]  /*07a0*/  ISETP.GE.U32.AND P0, PT, R10, R5, PT ;  /* 0x000000050a00720c */ /* 0x000fda0003f06070 */
[----:B------:R-:W-:Y:S01]  /*07b0*/  @P0 IADD3 R10, PT, PT, -R5, R10, RZ ;  /* 0x0000000a050a0210 */ /* 0x000fe20007ffe1ff */
[----:B------:R-:W-:-:S03]  /*07c0*/  @P0 VIADD R7, R7, 0x1 ;  /* 0x0000000107070836 */ /* 0x000fc60000000000 */
[----:B------:R-:W-:-:S13]  /*07d0*/  ISETP.GE.U32.AND P1, PT, R10, R5, PT ;  /* 0x000000050a00720c */ /* 0x000fda0003f26070 */
[----:B------:R-:W-:Y:S01]  /*07e0*/  @P1 VIADD R7, R7, 0x1 ;  /* 0x0000000107071836 */ /* 0x000fe20000000000 */
[----:B------:R-:W-:-:S05]  /*07f0*/  @!P2 LOP3.LUT R7, RZ, R5, RZ, 0x33, !PT ;  /* 0x00000005ff07a212 */ /* 0x000fca00078e33ff */
[----:B------:R-:W-:Y:S01]  /*0800*/  IMAD.MOV.U32 R8, RZ, RZ, R7 ;  /* 0x000000ffff087224 */ /* 0x000fe200078e0007 */
[----:B------:R-:W-:Y:S06]  /*0810*/  BRA `(.L_x_36) ;  /* 0x0000000000147947 */ /* 0x000fec0003800000 */
.L_x_35:
[----:B------:R-:W-:Y:S01]  /*0820*/  IMAD.MOV.U32 R9, RZ, RZ, R12 ;  /* 0x000000ffff097224 */ /* 0x000fe200078e000c */
[----:B------:R-:W-:-:S07]  /*0830*/  MOV R8, 0x850 ;  /* 0x0000085000087802 */ /* 0x000fce0000000f00 */
[----:B------:R-:W-:Y:S05]  /*0840*/  CALL.REL.NOINC `($__internal_1_$__cuda_sm20_div_u64) ;  /* 0x0000001400747944 */ /* 0x000fea0003c00000 */
[----:B------:R-:W-:Y:S01]  /*0850*/  IMAD.MOV.U32 R8, RZ, RZ, R6 ;  /* 0x000000ffff087224 */ /* 0x000fe200078e0006 */
[----:B------:R-:W-:-:S07]  /*0860*/  MOV R9, R7 ;  /* 0x0000000700097202 */ /* 0x000fce0000000f00 */
.L_x_36:
[----:B------:R-:W-:Y:S05]  /*0870*/  BSYNC.RECONVERGENT B1 ;  /* 0x0000000000017941 */ /* 0x000fea0003800200 */
.L_x_34:
[----:B------:R-:W-:Y:S01]  /*0880*/  IADD3 R12, P0, PT, R8, R4, RZ ;  /* 0x00000004080c7210 */ /* 0x000fe20007f1e0ff */
[----:B------:R-:W1:Y:S01]  /*0890*/  LDC R6, c[0x0][0x3a0] ;  /* 0x0000e800ff067b82 */ /* 0x000e620000000800 */
[----:B------:R-:W-:Y:S01]  /*08a0*/  BSSY.RECONVERGENT B1, `(.L_x_37) ;  /* 0x0000030000017945 */ /* 0x000fe20003800200 */
[----:B------:R-:W-:Y:S01]  /*08b0*/  IMAD.MOV.U32 R27, RZ, RZ, R2 ;  /* 0x000000ffff1b7224 */ /* 0x000fe200078e0002 */
[C---:B------:R-:W-:Y:S01]  /*08c0*/  LOP3.LUT R4, R12.reuse, 0x3, RZ, 0xc0, !PT ;  /* 0x000000030c047812 */ /* 0x040fe200078ec0ff */
[----:B------:R-:W-:Y:S01]  /*08d0*/  IMAD.X R8, RZ, RZ, R9, P0 ;  /* 0x000000ffff087224 */ /* 0x000fe200000e0609 */
[----:B------:R-:W-:Y:S02]  /*08e0*/  ISETP.GE.U32.AND P0, PT, R12, 0x3, PT ;  /* 0x000000030c00780c */ /* 0x000fe40003f06070 */
[----:B------:R-:W-:Y:S01]  /*08f0*/  ISETP.NE.U32.AND P1, PT, R4, 0x3, PT ;  /* 0x000000030400780c */ /* 0x000fe20003f25070 */
[----:B------:R-:W-:Y:S01]  /*0900*/  IMAD.MOV.U32 R4, RZ, RZ, R3 ;  /* 0x000000ffff047224 */ /* 0x000fe200078e0003 */
[----:B------:R-:W-:-:S02]  /*0910*/  ISETP.GE.U32.AND.EX P0, PT, R8, RZ, PT, P0 ;  /* 0x000000ff0800720c */ /* 0x000fc40003f06100 */
[----:B------:R-:W-:Y:S02]  /*0920*/  ISETP.NE.AND.EX P1, PT, RZ, RZ, PT, P1 ;  /* 0x000000ffff00720c */ /* 0x000fe40003f25310 */
[----:B-1----:R-:W-:-:S11]  /*0930*/  SHF.R.S32.HI R11, RZ, 0x1f, R6 ;  /* 0x0000001fff0b7819 */ /* 0x002fd60000011406 */
[----:B------:R-:W-:Y:S05]  /*0940*/  @!P1 BRA `(.L_x_38) ;  /* 0x0000000000949947 */ /* 0x000fea0003800000 */
[----:B------:R-:W1:Y:S01]  /*0950*/  S2UR UR8, SR_CgaCtaId ;  /* 0x00000000000879c3 */ /* 0x000e620000008800 */
[----:B------:R-:W2:Y:S01]  /*0960*/  LDCU.64 UR14, c[0x0][0x398] ;  /* 0x00007300ff0e77ac */ /* 0x000ea20008000a00 */
[----:B------:R-:W-:Y:S02]  /*0970*/  VIADD R12, R12, 0x1 ;  /* 0x000000010c0c7836 */ /* 0x000fe40000000000 */
[----:B------:R-:W-:Y:S01]  /*0980*/  IMAD R8, R0, UR11, RZ ;  /* 0x0000000b00087c24 */ /* 0x000fe2000f8e02ff */
[----:B------:R-:W-:Y:S01]  /*0990*/  USHF.L.U32 UR5, UR22, 0x2, URZ ;  /* 0x0000000216057899 */ /* 0x000fe200080006ff */
[----:B------:R-:W-:Y:S01]  /*09a0*/  IMAD.MOV.U32 R27, RZ, RZ, R2 ;  /* 0x000000ffff1b7224 */ /* 0x000fe200078e0002 */
[----:B------:R-:W-:Y:S01]  /*09b0*/  USHF.L.U64.HI UR9, UR22, 0x2, UR12 ;  /* 0x0000000216097899 */ /* 0x000fe2000801020c */
[----:B------:R-:W-:Y:S01]  /*09c0*/  LOP3.LUT R12, R12, 0x3, RZ, 0xc0, !PT ;  /* 0x000000030c0c7812 */ /* 0x000fe200078ec0ff */
[----:B------:R-:W-:Y:S02]  /*09d0*/  IMAD R10, R8, UR10, RZ ;  /* 0x0000000a080a7c24 */ /* 0x000fe4000f8e02ff */
[----:B------:R-:W-:Y:S01]  /*09e0*/  LEA R7, P1, R2, UR5, 0x2 ;  /* 0x0000000502077c11 */ /* 0x000fe2000f8210ff */
[----:B------:R-:W-:-:S02]  /*09f0*/  UMOV UR5, 0x400 ;  /* 0x0000040000057882 */ /* 0x000fc40000000000 */
[----:B------:R-:W-:Y:S01]  /*0a00*/  UIADD3 UR5, UPT, UPT, UR5, 0x80, URZ ;  /* 0x0000008005057890 */ /* 0x000fe2000fffe0ff */
[----:B------:R-:W-:Y:S02]  /*0a10*/  LEA.HI.X R4, R2, UR9, R3, 0x2, P1 ;  /* 0x0000000902047c11 */ /* 0x000fe400088f1403 */
[----:B------:R-:W-:Y:S02]  /*0a20*/  IADD3 R12, P1, PT, RZ, -R12, RZ ;  /* 0x8000000cff0c7210 */ /* 0x000fe40007f3e0ff */
[----:B--2---:R-:W-:-:S03]  /*0a30*/  IADD3 R14, P2, P3, R7, UR14, R6 ;  /* 0x0000000e070e7c10 */ /* 0x004fc6000fb5e006 */
[----:B------:R-:W-:Y:S01]  /*0a40*/  IMAD.X R13, RZ, RZ, -0x1, P1 ;  /* 0xffffffffff0d7424 */ /* 0x000fe200008e06ff */
[----:B------:R-:W-:Y:S01]  /*0a50*/  IADD3.X R15, PT, PT, R4, UR15, R11, P2, P3 ;  /* 0x0000000f040f7c10 */ /* 0x000fe200097e640b */
[----:B-1----:R-:W-:Y:S01]  /*0a60*/  ULEA UR5, UR8, UR5, 0x18 ;  /* 0x0000000508057291 */ /* 0x002fe2000f8ec0ff */
[----:B------:R-:W-:-:S05]  /*0a70*/  MOV R4, R3 ;  /* 0x0000000300047202 */ /* 0x000fca0000000f00 */
[----:B------:R-:W-:-:S04]  /*0a80*/  VIADD R7, R6, UR5 ;  /* 0x0000000506077c36 */ /* 0x000fc80008000000 */
[----:B------:R-:W-:-:S07]  /*0a90*/  IMAD R7, R2, 0x4, R7 ;  /* 0x0000000402077824 */ /* 0x000fce00078e0207 */
.L_x_39:
        /* <DEDUP_REMOVED lines=13> */
[----:B------:R-:W-:-:S02]  /*0b70*/  ISETP.NE.AND.EX P1, PT, R13, RZ, PT, P1 ;  /* 0x000000ff0d00720c */ /* 0x000fc40003f25310 */
[----:B-1----:R-:W-:-:S11]  /*0b80*/  LEA R7, R10, R7, 0x2 ;  /* 0x000000070a077211 */ /* 0x002fd600078e10ff */
[----:B------:R-:W-:Y:S05]  /*0b90*/  @P1 BRA `(.L_x_39) ;  /* 0xfffffffc00c01947 */ /* 0x000fea000383ffff */
.L_x_38:
[----:B------:R-:W-:Y:S05]  /*0ba0*/  BSYNC.RECONVERGENT B1 ;  /* 0x0000000000017941 */ /* 0x000fea0003800200 */
.L_x_37:
[----:B------:R-:W-:Y:S05]  /*0bb0*/  @!P0 BRA `(.L_x_33) ;  /* 0x0000000000f08947 */ /* 0x000fea0003800000 */
[----:B------:R-:W1:Y:S01]  /*0bc0*/  LDCU.64 UR14, c[0x0][0x398] ;  /* 0x00007300ff0e77ac */ /* 0x000e620008000a00 */
[----:B------:R-:W2:Y:S01]  /*0bd0*/  S2UR UR9, SR_CgaCtaId ;  /* 0x00000000000979c3 */ /* 0x000ea20000008800 */
[----:B------:R-:W-:Y:S01]  /*0be0*/  IMAD.SHL.U32 R9, R5, 0x4, RZ ;  /* 0x0000000405097824 */ /* 0x000fe200078e00ff */
[----:B------:R-:W-:Y:S01]  /*0bf0*/  UMOV UR8, 0x400 ;  /* 0x0000040000087882 */ /* 0x000fe20000000000 */
[----:B------:R-:W-:Y:S01]  /*0c00*/  IMAD R21, R0, UR11, RZ ;  /* 0x0000000b00157c24 */ /* 0x000fe2000f8e02ff */
[----:B------:R-:W-:Y:S01]  /*0c10*/  UIADD3 UR8, UPT, UPT, UR8, 0x80, URZ ;  /* 0x0000008008087890 */ /* 0x000fe2000fffe0ff */
[----:B------:R-:W-:Y:S02]  /*0c20*/  UMOV UR5, URZ ;  /* 0x000000ff00057c82 */ /* 0x000fe40008000000 */
[----:B------:R-:W-:Y:S01]  /*0c30*/  IMAD R21, R21, UR10, RZ ;  /* 0x0000000a15157c24 */ /* 0x000fe2000f8e02ff */
[----:B-1----:R-:W-:Y:S01]  /*0c40*/  IADD3 R25, P0, PT, R6, UR14, RZ ;  /* 0x0000000e06197c10 */ /* 0x002fe2000ff1e0ff */
[----:B------:R-:W-:-:S03]  /*0c50*/  USHF.L.U64.HI UR14, UR22, 0x2, UR12 ;  /* 0x00000002160e7899 */ /* 0x000fc6000801020c */
[----:B------:R-:W-:Y:S01]  /*0c60*/  IADD3.X R7, PT, PT, R11, UR15, RZ, P0, !PT ;  /* 0x0000000f0b077c10 */ /* 0x000fe200087fe4ff */
[----:B------:R-:W-:Y:S02]  /*0c70*/  USHF.L.U32 UR15, UR22, 0x2, URZ ;  /* 0x00000002160f7899 */ /* 0x000fe400080006ff */
[C---:B------:R-:W-:Y:S01]  /*0c80*/  IADD3 R8, P0, PT, R27.reuse, UR22, RZ ;  /* 0x000000161b087c10 */ /* 0x040fe2000ff1e0ff */
[----:B--2---:R-:W-:Y:S01]  /*0c90*/  ULEA UR8, UR9, UR8, 0x18 ;  /* 0x0000000809087291 */ /* 0x004fe2000f8ec0ff */
[----:B------:R-:W-:Y:S02]  /*0ca0*/  SHF.R.U32.HI R11, RZ, 0x1e, R5 ;  /* 0x0000001eff0b7819 */ /* 0x000fe40000011605 */
[----:B------:R-:W-:Y:S01]  /*0cb0*/  IADD3.X R15, PT, PT, R4, UR12, RZ, P0, !PT ;  /* 0x0000000c040f7c10 */ /* 0x000fe200087fe4ff */
[----:B------:R-:W-:Y:S01]  /*0cc0*/  IMAD.SHL.U32 R14, R8, 0x4, RZ ;  /* 0x00000004080e7824 */ /* 0x000fe200078e00ff */
[----:B------:R-:W-:Y:S01]  /*0cd0*/  LEA R10, P0, R27, UR15, 0x2 ;  /* 0x0000000f1b0a7c11 */ /* 0x000fe2000f8010ff */
[----:B------:R-:W-:Y:S01]  /*0ce0*/  VIADD R6, R6, UR8 ;  /* 0x0000000806067c36 */ /* 0x000fe20008000000 */
[----:B------:R-:W-:-:S02]  /*0cf0*/  SHF.L.U64.HI R15, R8, 0x2, R15 ;  /* 0x00000002080f7819 */ /* 0x000fc4000001020f */
[C---:B------:R-:W-:Y:S01]  /*0d00*/  LEA.HI.X R12, R27.reuse, UR14, R4, 0x2, P0 ;  /* 0x0000000e1b0c7c11 */ /* 0x040fe200080f1404 */
[----:B------:R-:W-:Y:S01]  /*0d10*/  IMAD R8, R27, 0x4, R6 ;  /* 0x000000041b087824 */ /* 0x000fe200078e0206 */
[-C--:B------:R-:W-:Y:S01]  /*0d20*/  IADD3 R20, P1, PT, R9, R10.reuse, RZ ;  /* 0x0000000a09147210 */ /* 0x080fe20007f3e0ff */
[C---:B------:R-:W-:Y:S01]  /*0d30*/  IMAD.WIDE.U32 R14, R5.reuse, 0xc, R14 ;  /* 0x0000000c050e7825 */ /* 0x040fe200078e000e */
[----:B------:R-:W-:Y:S02]  /*0d40*/  LEA R13, P0, R5, R10, 0x3 ;  /* 0x0000000a050d7211 */ /* 0x000fe400078018ff */
[----:B------:R-:W-:Y:S01]  /*0d50*/  LEA R22, R21, R8, 0x2 ;  /* 0x0000000815167211 */ /* 0x000fe200078e10ff */
[----:B------:R-:W-:Y:S01]  /*0d60*/  IMAD.X R26, R11, 0x1, R12, P1 ;  /* 0x000000010b1a7824 */ /* 0x000fe200008e060c */
[----:B------:R-:W-:Y:S01]  /*0d70*/  LEA.HI.X R24, R5, R12, RZ, 0x3, P0 ;  /* 0x0000000c05187211 */ /* 0x000fe200000f1cff */
[----:B------:R-:W-:Y:S02]  /*0d80*/  VIADD R28, R15, UR5 ;  /* 0x000000050f1c7c36 */ /* 0x000fe40008000000 */
[----:B------:R-:W-:-:S02]  /*0d90*/  IMAD R23, R21, 0x8, R8 ;  /* 0x0000000815177824 */ /* 0x000fc400078e0208 */
[----:B------:R-:W-:-:S07]  /*0da0*/  IMAD R6, R21, 0xc, R8 ;  /* 0x0000000c15067824 */ /* 0x000fce00078e0208 */
.L_x_40:
[----:B------:R-:W-:-:S05]  /*0db0*/  IADD3 R18, P0, PT, R25, R10, RZ ;  /* 0x0000000a19127210 */ /* 0x000fca0007f1e0ff */
[----:B------:R-:W-:Y:S01]  /*0dc0*/  IMAD.X R19, R7, 0x1, R12, P0 ;  /* 0x0000000107137824 */ /* 0x000fe200000e060c */
[----:B------:R-:W-:-:S04]  /*0dd0*/  IADD3 R16, P0, PT, R25, R20, RZ ;  /* 0x0000001419107210 */ /* 0x000fc80007f1e0ff */
[----:B------:R-:W-:Y:S01]  /*0de0*/  @!PT LDS RZ, [RZ] ;  /* 0x00000000fffff984 */ /* 0x000fe20000000800 */
[----:B------:R-:W-:Y:S01]  /*0df0*/  @!PT LDS RZ, [RZ] ;  /* 0x00000000fffff984 */ /* 0x000fe20000000800 */
[----:B------:R-:W-:Y:S01]  /*0e00*/  @!PT LDS RZ, [RZ] ;  /* 0x00000000fffff984 */ /* 0x000fe20000000800 */
[----:B------:R1:W-:Y:S01]  /*0e10*/  LDGSTS.E [R8], desc[UR20][R18.64] ;  /* 0x0000000012087fae */ /* 0x0003e2000b9a1014 */
[----:B------:R-:W-:-:S05]  /*0e20*/  IMAD.X R17, R7, 0x1, R26, P0 ;  /* 0x0000000107117824 */ /* 0x000fca00000e061a */
[----:B------:R2:W-:Y:S01]  /*0e30*/  LDGSTS.E [R22], desc[UR20][R16.64] ;  /* 0x0000000010167fae */ /* 0x0005e2000b9a1014 */
[----:B-1----:R-:W-:Y:S01]  /*0e40*/  IMAD R8, R21, 0x10, R8 ;  /* 0x0000001015087824 */ /* 0x002fe200078e0208 */
[----:B--2---:R-:W-:Y:S01]  /*0e50*/  IADD3 R16, P0, PT, R25, R13, RZ ;  /* 0x0000000d19107210 */ /* 0x004fe20007f1e0ff */
[----:B------:R-:W-:-:S04]  /*0e60*/  IMAD R22, R21, 0x10, R22 ;  /* 0x0000001015167824 */ /* 0x000fc800078e0216 */
[----:B------:R-:W-:Y:S01]  /*0e70*/  IMAD.X R17, R7, 0x1, R24, P0 ;  /* 0x0000000107117824 */ /* 0x000fe200000e0618 */
[----:B------:R-:W-:-:S04]  /*0e80*/  IADD3 R18, P0, PT, R25, R14, RZ ;  /* 0x0000000e19127210 */ /* 0x000fc80007f1e0ff */
[----:B------:R1:W-:Y:S01]  /*0e90*/  LDGSTS.E [R23], desc[UR20][R16.64] ;  /* 0x0000000010177fae */ /* 0x0003e2000b9a1014 */
[----:B------:R-:W-:Y:S01]  /*0ea0*/  IMAD.X R19, R7, 0x1, R28, P0 ;  /* 0x0000000107137824 */ /* 0x000fe200000e061c */
[----:B------:R-:W-:-:S04]  /*0eb0*/  IADD3 R27, P0, PT, R9, R27, RZ ;  /* 0x0000001b091b7210 */ /* 0x000fc80007f1e0ff */
[----:B------:R2:W-:Y:S01]  /*0ec0*/  LDGSTS.E [R6], desc[UR20][R18.64] ;  /* 0x0000000012067fae */ /* 0x0005e2000b9a1014 */
[----:B------:R-:W-:Y:S01]  /*0ed0*/  IMAD.X R4, R11, 0x1, R4, P0 ;  /* 0x000000010b047824 */ /* 0x000fe200000e0604 */
[----:B------:R-:W-:-:S04]  /*0ee0*/  ISETP.GE.U32.AND P0, PT, R27, UR7, PT ;  /* 0x000000071b007c0c */ /* 0x000fc8000bf06070 */
[----:B------:R-:W-:Y:S01]  /*0ef0*/  ISETP.GE.U32.AND.EX P0, PT, R4, UR13, PT, P0 ;  /* 0x0000000d04007c0c */ /* 0x000fe2000bf06100 */
[----:B-1----:R-:W-:Y:S01]  /*0f00*/  IMAD.MOV.U32 R16, RZ, RZ, R25 ;  /* 0x000000ffff107224 */ /* 0x002fe200078e0019 */
[----:B------:R-:W-:Y:S02]  /*0f10*/  MOV R17, R7 ;  /* 0x0000000700117202 */ /* 0x000fe40000000f00 */
[C---:B------:R-:W-:Y:S01]  /*0f20*/  LEA R23, R21.reuse, R23, 0x4 ;  /* 0x0000001715177211 */ /* 0x040fe200078e20ff */
[----:B--2---:R-:W-:Y:S02]  /*0f30*/  IMAD R6, R21, 0x10, R6 ;  /* 0x0000001015067824 */ /* 0x004fe400078e0206 */
[----:B------:R-:W-:-:S04]  /*0f40*/  IMAD.WIDE.U32 R16, R5, 0x10, R16 ;  /* 0x0000001005107825 */ /* 0x000fc800078e0010 */
[----:B------:R-:W-:Y:S02]  /*0f50*/  IMAD.MOV.U32 R25, RZ, RZ, R16 ;  /* 0x000000ffff197224 */ /* 0x000fe400078e0010 */
[----:B------:R-:W-:Y:S01]  /*0f60*/  IMAD.MOV.U32 R7, RZ, RZ, R17 ;  /* 0x000000ffff077224 */ /* 0x000fe200078e0011 */
[----:B------:R-:W-:Y:S06]  /*0f70*/  @!P0 BRA `(.L_x_40) ;  /* 0xfffffffc008c8947 */ /* 0x000fec000383ffff */
.L_x_33:
[----:B------:R-:W-:Y:S05]  /*0f80*/  BSYNC.RECONVERGENT B0 ;  /* 0x0000000000007941 */ /* 0x000fea0003800200 */
.L_x_32:
[----:B------:R-:W-:Y:S01]  /*0f90*/  IMAD.U32 R4, RZ, RZ, UR13 ;  /* 0x0000000dff047e24 */ /* 0x000fe2000f8e00ff */
[----:B------:R-:W-:Y:S01]  /*0fa0*/  ISETP.LT.U32.AND P0, PT, R2, UR7, PT ;  /* 0x0000000702007c0c */ /* 0x000fe2000bf01070 */
[----:B------:R-:W0:Y:S01]  /*0fb0*/  LDGDEPBAR ;  /* 0x00000000000079af */ /* 0x000e220000000000 */
[----:B------:R-:W-:Y:S02]  /*0fc0*/  BSSY.RECONVERGENT B0, `(.L_x_41) ;  /* 0x000009f000007945 */ /* 0x000fe40003800200 */
[----:B------:R-:W-:-:S13]  /*0fd0*/  ISETP.GT.U32.AND.EX P0, PT, R4, R3, PT, P0 ;  /* 0x000000030400720c */ /* 0x000fda0003f04100 */
[----:B------:R-:W-:Y:S05]  /*0fe0*/  @!P0 BRA `(.L_x_42) ;  /* 0x0000000800708947 */ /* 0x000fea0003800000 */
[----:B------:R-:W-:Y:S01]  /*0ff0*/  IMAD.IADD R9, R5, 0x1, R2 ;  /* 0x0000000105097824 */ /* 0x000fe200078e0202 */
[----:B------:R-:W-:Y:S01]  /*1000*/  MOV R6, UR7 ;  /* 0x0000000700067c02 */ /* 0x000fe20008000f00 */
[----:B------:R-:W-:Y:S01]  /*1010*/  IMAD.U32 R4, RZ, RZ, UR13 ;  /* 0x0000000dff047e24 */ /* 0x000fe2000f8e00ff */
[----:B------:R-:W-:Y:S01]  /*1020*/  BSSY.RECONVERGENT B1, `(.L_x_43) ;  /* 0x0000027000017945 */ /* 0x000fe20003800200 */
[----:B------:R-:W-:Y:S01]  /*1030*/  IMAD.U32 R7, RZ, RZ, UR13 ;  /* 0x0000000dff077e24 */ /* 0x000fe2000f8e00ff */
[C---:B------:R-:W-:Y:S01]  /*1040*/  ISETP.LT.U32.AND P0, PT, R9.reuse, UR7, PT ;  /* 0x0000000709007c0c */ /* 0x040fe2000bf01070 */
[----:B------:R-:W-:Y:S01]  /*1050*/  IMAD.U32 R10, RZ, RZ, UR13 ;  /* 0x0000000dff0a7e24 */ /* 0x000fe2000f8e00ff */
[----:B------:R-:W-:Y:S02]  /*1060*/  ISETP.LT.U32.AND P1, PT, R9, UR7, PT ;  /* 0x0000000709007c0c */ /* 0x000fe4000bf21070 */
[----:B------:R-:W-:Y:S02]  /*1070*/  ISETP.GT.U32.AND.EX P0, PT, R4, RZ, PT, P0 ;  /* 0x000000ff0400720c */ /* 0x000fe40003f04100 */
[----:B------:R-:W-:Y:S01]  /*1080*/  ISETP.GT.U32.AND.EX P1, PT, R7, RZ, PT, P1 ;  /* 0x000000ff0700720c */ /* 0x000fe20003f24110 */
[----:B------:R-:W-:Y:S01]  /*1090*/  IMAD.MOV.U32 R7, RZ, RZ, -0x1 ;  /* 0xffffffffff077424 */ /* 0x000fe200078e00ff */
        /* <DEDUP_REMOVED lines=12> */
[----:B-1----:R-:W-:-:S06]  /*1160*/  VIADD R7, R10, 0xffffffe ;  /* 0x0ffffffe0a077836 */ /* 0x002fcc0000000000 */
[----:B------:R-:W1:Y:S02]  /*1170*/  F2I.FTZ.U32.TRUNC.NTZ R7, R7 ;  /* 0x0000000700077305 */ /* 0x000e64000021f000 */
[----:B-1----:R-:W-:-:S04]  /*1180*/  IMAD R11, R11, R7, RZ ;  /* 0x000000070b0b7224 */ /* 0x002fc800078e02ff */
[----:B------:R-:W-:-:S06]  /*1190*/  IMAD.HI.U32 R6, R7, R11, R6 ;  /* 0x0000000b07067227 */ /* 0x000fcc00078e0006 */
[----:B------:R-:W-:-:S05]  /*11a0*/  IMAD.HI.U32 R8, R6, R9, RZ ;  /* 0x0000000906087227 */ /* 0x000fca00078e00ff */
[----:B------:R-:W-:-:S05]  /*11b0*/  IADD3 R6, PT, PT, -R8, RZ, RZ ;  /* 0x000000ff08067210 */ /* 0x000fca0007ffe1ff */
[----:B------:R-:W-:Y:S02]  /*11c0*/  IMAD R6, R5, R6, R9 ;  /* 0x0000000605067224 */ /* 0x000fe400078e0209 */
[----:B------:R-:W-:-:S03]  /*11d0*/  IMAD.MOV.U32 R9, RZ, RZ, RZ ;  /* 0x000000ffff097224 */ /* 0x000fc600078e00ff */
[----:B------:R-:W-:-:S13]  /*11e0*/  ISETP.GE.U32.AND P0, PT, R6, R5, PT ;  /* 0x000000050600720c */ /* 0x000fda0003f06070 */
[----:B------:R-:W-:Y:S02]  /*11f0*/  @P0 IMAD.IADD R6, R6, 0x1, -R5 ;  /* 0x0000000106060824 */ /* 0x000fe400078e0a05 */
[----:B------:R-:W-:-:S03]  /*1200*/  @P0 VIADD R8, R8, 0x1 ;  /* 0x0000000108080836 */ /* 0x000fc60000000000 */
[----:B------:R-:W-:-:S13]  /*1210*/  ISETP.GE.U32.AND P1, PT, R6, R5, PT ;  /* 0x000000050600720c */ /* 0x000fda0003f26070 */
[----:B------:R-:W-:Y:S01]  /*1220*/  @P1 VIADD R8, R8, 0x1 ;  /* 0x0000000108081836 */ /* 0x000fe20000000000 */
[----:B------:R-:W-:Y:S01]  /*1230*/  @!P2 LOP3.LUT R8, RZ, R5, RZ, 0x33, !PT ;  /* 0x00000005ff08a212 */ /* 0x000fe200078e33ff */
[----:B------:R-:W-:Y:S06]  /*1240*/  BRA `(.L_x_45) ;  /* 0x0000000000107947 */ /* 0x000fec0003800000 */
.L_x_44:
[----:B------:R-:W-:-:S07]  /*1250*/  MOV R8, 0x1270 ;  /* 0x0000127000087802 */ /* 0x000fce0000000f00 */
[----:B------:R-:W-:Y:S05]  /*1260*/  CALL.REL.NOINC `($__internal_1_$__cuda_sm20_div_u64) ;  /* 0x0000000800ec7944 */ /* 0x000fea0003c00000 */
[----:B------:R-:W-:Y:S01]  /*1270*/  IMAD.MOV.U32 R8, RZ, RZ, R6 ;  /* 0x000000ffff087224 */ /* 0x000fe200078e0006 */
[----:B------:R-:W-:-:S07]  /*1280*/  MOV R9, R7 ;  /* 0x0000000700097202 */ /* 0x000fce0000000f00 */
.L_x_45:
[----:B------:R-:W-:Y:S05]  /*1290*/  BSYNC.RECONVERGENT B1 ;  /* 0x0000000000017941 */ /* 0x000fea0003800200 */
.L_x_43:
[----:B------:R-:W-:Y:S01]  /*12a0*/  IADD3 R4, P0, PT, R8, R4, RZ ;  /* 0x0000000408047210 */ /* 0x000fe20007f1e0ff */
[----:B------:R-:W1:Y:S01]  /*12b0*/  LDC R6, c[0x0][0x3b0] ;  /* 0x0000ec00ff067b82 */ /* 0x000e620000000800 */
[----:B------:R-:W-:Y:S02]  /*12c0*/  BSSY.RECONVERGENT B1, `(.L_x_46) ;  /* 0x0000031000017945 */ /* 0x000fe40003800200 */
[C---:B------:R-:W-:Y:S01]  /*12d0*/  LOP3.LUT R7, R4.reuse, 0x3, RZ, 0xc0, !PT ;  /* 0x0000000304077812 */ /* 0x040fe200078ec0ff */
[----:B------:R-:W-:Y:S01]  /*12e0*/  IMAD.X R8, RZ, RZ, R9, P0 ;  /* 0x000000ffff087224 */ /* 0x000fe200000e0609 */
[----:B------:R-:W-:Y:S02]  /*12f0*/  ISETP.GE.U32.AND P0, PT, R4, 0x3, PT ;  /* 0x000000030400780c */ /* 0x000fe40003f06070 */
[----:B------:R-:W-:Y:S02]  /*1300*/  ISETP.NE.U32.AND P1, PT, R7, 0x3, PT ;  /* 0x000000030700780c */ /* 0x000fe40003f25070 */
[----:B------:R-:W-:Y:S01]  /*1310*/  ISETP.GE.U32.AND.EX P0, PT, R8, RZ, PT, P0 ;  /* 0x000000ff0800720c */ /* 0x000fe20003f06100 */
[----:B------:R-:W-:Y:S01]  /*1320*/  IMAD.U32 R8, RZ, RZ, UR22 ;  /* 0x00000016ff087e24 */ /* 0x000fe2000f8e00ff */
[----:B------:R-:W-:-:S04]  /*1330*/  ISETP.NE.AND.EX P1, PT, RZ, RZ, PT, P1 ;  /* 0x000000ffff00720c */ /* 0x000fc80003f25310 */
[----:B------:R-:W-:Y:S02]  /*1340*/  SHF.R.S32.HI R8, RZ, 0x1f, R8 ;  /* 0x0000001fff087819 */ /* 0x000fe40000011408 */
[----:B-1----:R-:W-:-:S07]  /*1350*/  SHF.R.S32.HI R16, RZ, 0x1f, R6 ;  /* 0x0000001fff107819 */ /* 0x002fce0000011406 */
[----:B------:R-:W-:Y:S05]  /*1360*/  @!P1 BRA `(.L_x_47) ;  /* 0x0000000000989947 */ /* 0x000fea0003800000 */
[----:B------:R-:W1:Y:S01]  /*1370*/  S2UR UR8, SR_CgaCtaId ;  /* 0x00000000000879c3 */ /* 0x000e620000008800 */
[----:B------:R-:W2:Y:S01]  /*1380*/  LDCU.64 UR14, c[0x0][0x3a8] ;  /* 0x00007500ff0e77ac */ /* 0x000ea20008000a00 */
[----:B------:R-:W-:Y:S02]  /*1390*/  IMAD.U32 R7, RZ, RZ, UR22 ;  /* 0x00000016ff077e24 */ /* 0x000fe4000f8e00ff */
[----:B------:R-:W-:Y:S01]  /*13a0*/  VIADD R9, R4, 0x1 ;  /* 0x0000000104097836 */ /* 0x000fe20000000000 */
[----:B------:R-:W-:Y:S01]  /*13b0*/  UMOV UR5, 0x400 ;  /* 0x0000040000057882 */ /* 0x000fe20000000000 */
[----:B------:R-:W-:Y:S01]  /*13c0*/  USHF.L.U32 UR9, UR22, 0x2, URZ ;  /* 0x0000000216097899 */ /* 0x000fe200080006ff */
[----:B------:R-:W-:Y:S01]  /*13d0*/  SHF.L.U64.HI R4, R7, 0x2, R8 ;  /* 0x0000000207047819 */ /* 0x000fe20000010208 */
[----:B------:R-:W3:Y:S01]  /*13e0*/  LDC R11, c[0x0][0x384] ;  /* 0x0000e100ff0b7b82 */ /* 0x000ee20000000800 */
[----:B------:R-:W-:Y:S01]  /*13f0*/  UIADD3 UR5, UPT, UPT, UR5, 0x80, URZ ;  /* 0x0000008005057890 */ /* 0x000fe2000fffe0ff */
[----:B------:R-:W-:Y:S01]  /*1400*/  LOP3.LUT R9, R9, 0x3, RZ, 0xc0, !PT ;  /* 0x0000000309097812 */ /* 0x000fe200078ec0ff */
[----:B------:R-:W-:Y:S01]  /*1410*/  IMAD R10, R0, UR11, RZ ;  /* 0x0000000b000a7c24 */ /* 0x000fe2000f8e02ff */
[----:B------:R-:W-:-:S02]  /*1420*/  LEA R7, P1, R2, UR9, 0x2 ;  /* 0x0000000902077c11 */ /* 0x000fc4000f8210ff */
[----:B------:R-:W-:Y:S01]  /*1430*/  IADD3 R9, P3, PT, RZ, -R9, RZ ;  /* 0x80000009ff097210 */ /* 0x000fe20007f7e0ff */
[----:B------:R-:W-:Y:S01]  /*1440*/  IMAD R14, R10, UR10, RZ ;  /* 0x0000000a0a0e7c24 */ /* 0x000fe2000f8e02ff */
[----:B------:R-:W-:Y:S02]  /*1450*/  LEA.HI.X R13, R2, R4, R3, 0x2, P1 ;  /* 0x00000004020d7211 */ /* 0x000fe400008f1403 */
[----:B--2---:R-:W-:-:S04]  /*1460*/  IADD3 R12, P1, P2, R7, UR14, R6 ;  /* 0x0000000e070c7c10 */ /* 0x004fc8000fa3e006 */
[----:B------:R-:W-:Y:S01]  /*1470*/  IADD3.X R13, PT, PT, R13, UR15, R16, P1, P2 ;  /* 0x0000000f0d0d7c10 */ /* 0x000fe20008fe4410 */
[----:B-1----:R-:W-:-:S06]  /*1480*/  ULEA UR5, UR8, UR5, 0x18 ;  /* 0x0000000508057291 */ /* 0x002fcc000f8ec0ff */
[----:B------:R-:W-:-:S05]  /*1490*/  VIADD R4, R6, UR5 ;  /* 0x0000000506047c36 */ /* 0x000fca0008000000 */
[----:B---3--:R-:W-:Y:S01]  /*14a0*/  LEA R7, R11, R4, 0x9 ;  /* 0x000000040b077211 */ /* 0x008fe200078e48ff */
[----:B------:R-:W-:-:S04]  /*14b0*/  IMAD.X R4, RZ, RZ, -0x1, P3 ;  /* 0xffffffffff047424 */ /* 0x000fc800018e06ff */
[----:B------:R-:W-:-:S07]  /*14c0*/  IMAD R7, R2, 0x4, R7 ;  /* 0x0000000402077824 */ /* 0x000fce00078e0207 */
.L_x_48:
        /* <DEDUP_REMOVED lines=16> */
.L_x_47:
[----:B------:R-:W-:Y:S05]  /*15d0*/  BSYNC.RECONVERGENT B1 ;  /* 0x0000000000017941 */ /* 0x000fea0003800200 */
.L_x_46:
[----:B------:R-:W-:Y:S05]  /*15e0*/  @!P0 BRA `(.L_x_42) ;  /* 0x0000000000f08947 */ /* 0x000fea0003800000 */
[----:B------:R-:W1:Y:S01]  /*15f0*/  S2UR UR8, SR_CgaCtaId ;  /* 0x00000000000879c3 */ /* 0x000e620000008800 */
[----:B------:R-:W2:Y:S01]  /*1600*/  LDCU.64 UR14, c[0x0][0x3a8] ;  /* 0x00007500ff0e77ac */ /* 0x000ea20008000a00 */
[----:B------:R-:W-:Y:S01]  /*1610*/  IMAD.U32 R9, RZ, RZ, UR22 ;  /* 0x00000016ff097e24 */ /* 0x000fe2000f8e00ff */
[----:B------:R-:W-:Y:S01]  /*1620*/  SHF.L.U32 R17, R5, 0x2, RZ ;  /* 0x0000000205117819 */ /* 0x000fe200000006ff */
[----:B------:R-:W-:Y:S01]  /*1630*/  IMAD R22, R0, UR11, RZ ;  /* 0x0000000b00167c24 */ /* 0x000fe2000f8e02ff */
[----:B------:R-:W-:Y:S01]  /*1640*/  UMOV UR5, 0x400 ;  /* 0x0000040000057882 */ /* 0x000fe20000000000 */
[----:B------:R-:W-:Y:S01]  /*1650*/  SHF.R.U32.HI R20, RZ, 0x1e, R5 ;  /* 0x0000001eff147819 */ /* 0x000fe20000011605 */
[----:B------:R-:W-:Y:S01]  /*1660*/  UIADD3 UR5, UPT, UPT, UR5, 0x80, URZ ;  /* 0x0000008005057890 */ /* 0x000fe2000fffe0ff */
[----:B------:R-:W3:Y:S01]  /*1670*/  LDC R7, c[0x0][0x384] ;  /* 0x0000e100ff077b82 */ /* 0x000ee20000000800 */
[----:B------:R-:W-:Y:S01]  /*1680*/  SHF.L.U64.HI R18, R9, 0x2, R8 ;  /* 0x0000000209127819 */ /* 0x000fe20000010208 */
[----:B------:R-:W-:Y:S01]  /*1690*/  IMAD R22, R22, UR10, RZ ;  /* 0x0000000a16167c24 */ /* 0x000fe2000f8e02ff */
[----:B--2---:R-:W-:-:S04]  /*16a0*/  IADD3 R4, P0, PT, R6, UR14, RZ ;  /* 0x0000000e06047c10 */ /* 0x004fc8000ff1e0ff */
[----:B------:R-:W-:Y:S01]  /*16b0*/  IADD3.X R16, PT, PT, R16, UR15, RZ, P0, !PT ;  /* 0x0000000f10107c10 */ /* 0x000fe200087fe4ff */
[----:B-1----:R-:W-:Y:S02]  /*16c0*/  ULEA UR5, UR8, UR5, 0x18 ;  /* 0x0000000508057291 */ /* 0x002fe4000f8ec0ff */
[----:B------:R-:W-:-:S04]  /*16d0*/  USHF.L.U32 UR8, UR22, 0x2, URZ ;  /* 0x0000000216087899 */ /* 0x000fc800080006ff */
[----:B------:R-:W-:Y:S01]  /*16e0*/  VIADD R6, R6, UR5 ;  /* 0x0000000506067c36 */ /* 0x000fe20008000000 */
[----:B------:R-:W-:-:S03]  /*16f0*/  UMOV UR5, URZ ;  /* 0x000000ff00057c82 */ /* 0x000fc60008000000 */
[----:B---3--:R-:W-:Y:S01]  /*1700*/  IMAD R23, R7, 0x200, R6 ;  /* 0x0000020007177824 */ /* 0x008fe200078e0206 */
[----:B------:R-:W-:-:S03]  /*1710*/  IADD3 R6, P0, PT, R2, UR22, RZ ;  /* 0x0000001602067c10 */ /* 0x000fc6000ff1e0ff */
[----:B------:R-:W-:Y:S02]  /*1720*/  IMAD R23, R2, 0x4, R23 ;  /* 0x0000000402177824 */ /* 0x000fe400078e0217 */
[----:B------:R-:W-:Y:S01]  /*1730*/  IMAD.X R7, R8, 0x1, R3, P0 ;  /* 0x0000000108077824 */ /* 0x000fe200000e0603 */
[----:B------:R-:W-:Y:S01]  /*1740*/  LEA R0, P0, R2, UR8, 0x2 ;  /* 0x0000000802007c11 */ /* 0x000fe2000f8010ff */
[C-C-:B------:R-:W-:Y:S01]  /*1750*/  IMAD R25, R22.reuse, 0x4, R23.reuse ;  /* 0x0000000416197824 */ /* 0x140fe200078e0217 */
[C---:B------:R-:W-:Y:S01]  /*1760*/  LEA R27, R22.reuse, R23, 0x3 ;  /* 0x00000017161b7211 */ /* 0x040fe200078e18ff */
[----:B------:R-:W-:Y:S01]  /*1770*/  IMAD R29, R22, 0xc, R23 ;  /* 0x0000000c161d7824 */ /* 0x000fe200078e0217 */
[C---:B------:R-:W-:Y:S01]  /*1780*/  SHF.L.U64.HI R7, R6.reuse, 0x2, R7 ;  /* 0x0000000206077819 */ /* 0x040fe20000010207 */
[----:B------:R-:W-:Y:S01]  /*1790*/  IMAD.SHL.U32 R6, R6, 0x4, RZ ;  /* 0x0000000406067824 */ /* 0x000fe200078e00ff */
[----:B------:R-:W-:Y:S02]  /*17a0*/  LEA.HI.X R18, R2, R18, R3, 0x2, P0 ;  /* 0x0000001202127211 */ /* 0x000fe400000f1403 */
[-C--:B------:R-:W-:Y:S01]  /*17b0*/  IADD3 R21, P0, PT, R17, R0.reuse, RZ ;  /* 0x0000000011157210 */ /* 0x080fe20007f1e0ff */
[C---:B------:R-:W-:Y:S01]  /*17c0*/  IMAD.WIDE.U32 R6, R5.reuse, 0xc, R6 ;  /* 0x0000000c05067825 */ /* 0x040fe200078e0006 */
[----:B------:R-:W-:-:S03]  /*17d0*/  LEA R19, P1, R5, R0, 0x3 ;  /* 0x0000000005137211 */ /* 0x000fc600078218ff */
[----:B------:R-:W-:Y:S01]  /*17e0*/  IMAD.X R24, R20, 0x1, R18, P0 ;  /* 0x0000000114187824 */ /* 0x000fe200000e0612 */
[----:B------:R-:W-:Y:S01]  /*17f0*/  LEA.HI.X R26, R5, R18, RZ, 0x3, P1 ;  /* 0x00000012051a7211 */ /* 0x000fe200008f1cff */
[----:B------:R-:W-:-:S08]  /*1800*/  VIADD R28, R7, UR5 ;  /* 0x00000005071c7c36 */ /* 0x000fd00008000000 */
.L_x_49:
[C---:B------:R-:W-:Y:S02]  /*1810*/  IADD3 R12, P0, PT, R4.reuse, R0, RZ ;  /* 0x00000000040c7210 */ /* 0x040fe40007f1e0ff */
[----:B------:R-:W-:-:S03]  /*1820*/  IADD3 R8, P1, PT, R4, R21, RZ ;  /* 0x0000001504087210 */ /* 0x000fc60007f3e0ff */
[----:B------:R-:W-:Y:S01]  /*1830*/  IMAD.X R13, R16, 0x1, R18, P0 ;  /* 0x00000001100d7824 */ /* 0x000fe200000e0612 */
[----:B------:R-:W-:Y:S01]  /*1840*/  IADD3 R10, P0, PT, R4, R19, RZ ;  /* 0x00000013040a7210 */ /* 0x000fe20007f1e0ff */
[----:B------:R-:W-:Y:S01]  /*1850*/  IMAD.X R9, R16, 0x1, R24, P1 ;  /* 0x0000000110097824 */ /* 0x000fe200008e0618 */
[----:B------:R-:W-:Y:S02]  /*1860*/  IADD3 R14, P1, PT, R4, R6, RZ ;  /* 0x00000006040e7210 */ /* 0x000fe40007f3e0ff */
[----:B------:R-:W-:Y:S01]  /*1870*/  @!PT LDS RZ, [RZ] ;  /* 0x00000000fffff984 */ /* 0x000fe20000000800 */
[----:B------:R-:W-:Y:S01]  /*1880*/  @!PT LDS RZ, [RZ] ;  /* 0x00000000fffff984 */ /* 0x000fe20000000800 */
[----:B------:R-:W-:Y:S01]  /*1890*/  @!PT LDS RZ, [RZ] ;  /* 0x00000000fffff984 */ /* 0x000fe20000000800 */
[----:B------:R1:W-:Y:S01]  /*18a0*/  LDGSTS.E [R23+0x80], desc[UR20][R12.64] ;  /* 0x000800000c177fae */ /* 0x0003e2000b9a1014 */
[C---:B------:R-:W-:Y:S01]  /*18b0*/  IMAD.X R11, R16.reuse, 0x1, R26, P0 ;  /* 0x00000001100b7824 */ /* 0x040fe200000e061a */
[----:B------:R-:W-:Y:S01]  /*18c0*/  IADD3 R2, P0, PT, R17, R2, RZ ;  /* 0x0000000211027210 */ /* 0x000fe20007f1e0ff */
[----:B------:R-:W-:Y:S01]  /*18d0*/  IMAD.X R15, R16, 0x1, R28, P1 ;  /* 0x00000001100f7824 */ /* 0x000fe200008e061c */
[C---:B------:R-:W-:Y:S01]  /*18e0*/  LEA R4, P1, R5.reuse, R4, 0x4 ;  /* 0x0000000405047211 */ /* 0x040fe200078220ff */
[----:B------:R2:W-:Y:S02]  /*18f0*/  LDGSTS.E [R25+0x80], desc[UR20][R8.64] ;  /* 0x0008000008197fae */ /* 0x0005e4000b9a1014 */
[----:B------:R-:W-:Y:S01]  /*1900*/  IMAD.X R3, R20, 0x1, R3, P0 ;  /* 0x0000000114037824 */ /* 0x000fe200000e0603 */
[----:B------:R-:W-:Y:S01]  /*1910*/  ISETP.GE.U32.AND P0, PT, R2, UR7, PT ;  /* 0x0000000702007c0c */ /* 0x000fe2000bf06070 */
[----:B------:R3:W-:Y:S01]  /*1920*/  LDGSTS.E [R27+0x80], desc[UR20][R10.64] ;  /* 0x000800000a1b7fae */ /* 0x0007e2000b9a1014 */
[----:B------:R-:W-:-:S02]  /*1930*/  LEA.HI.X R16, R5, R16, RZ, 0x4, P1 ;  /* 0x0000001005107211 */ /* 0x000fc400008f24ff */
[----:B------:R-:W-:Y:S01]  /*1940*/  ISETP.GE.U32.AND.EX P0, PT, R3, UR13, PT, P0 ;  /* 0x0000000d03007c0c */ /* 0x000fe2000bf06100 */
[----:B------:R4:W-:Y:S01]  /*1950*/  LDGSTS.E [R29+0x80], desc[UR20][R14.64] ;  /* 0x000800000e1d7fae */ /* 0x0009e2000b9a1014 */
[C---:B-1----:R-:W-:Y:S01]  /*1960*/  LEA R23, R22.reuse, R23, 0x4 ;  /* 0x0000001716177211 */ /* 0x042fe200078e20ff */
[C---:B--2---:R-:W-:Y:S02]  /*1970*/  IMAD R25, R22.reuse, 0x10, R25 ;  /* 0x0000001016197824 */ /* 0x044fe400078e0219 */
[C---:B---3--:R-:W-:Y:S02]  /*1980*/  IMAD R27, R22.reuse, 0x10, R27 ;  /* 0x00000010161b7824 */ /* 0x048fe400078e021b */
[----:B----4-:R-:W-:-:S06]  /*1990*/  IMAD R29, R22, 0x10, R29 ;  /* 0x00000010161d7824 */ /* 0x010fcc00078e021d */
[----:B------:R-:W-:Y:S05]  /*19a0*/  @!P0 BRA `(.L_x_49) ;  /* 0xfffffffc00988947 */ /* 0x000fea000383ffff */
.L_x_42:
[----:B------:R-:W-:Y:S05]  /*19b0*/  BSYNC.RECONVERGENT B0 ;  /* 0x0000000000007941 */ /* 0x000fea0003800200 */
.L_x_41:
[----:B------:R-:W0:Y:S01]  /*19c0*/  LDGDEPBAR ;  /* 0x00000000000079af */ /* 0x000e220000000000 */
[----:B------:R-:W-:-:S04]  /*19d0*/  DEPBAR.LE SB0, 0x0 ;  /* 0x000080000000791a */ /* 0x000fc80000000000 */
[----:B------:R-:W-:Y:S06]  /*19e0*/  BAR.SYNC.DEFER_BLOCKING 0x0 ;  /* 0x0000000000007b1d */ /* 0x000fec0000010000 */
.L_x_31:
[----:B------:R-:W-:-:S09]  /*19f0*/  UISETP.GT.AND UP0, UPT, UR24, UR6, UPT ;  /* 0x000000061800728c */ /* 0x000fd2000bf04270 */
[----:B------:R-:W-:Y:S05]  /*1a00*/  BRA.U UP0, `(.L_x_50) ;  /* 0x0000000100807547 */ /* 0x000fea000b800000 */
        /* <DEDUP_REMOVED lines=10> */
[----:B----4-:R-:W-:Y:S01]  /*1ab0*/  UIMAD.WIDE UR4, UR22, 0x4, UR4 ;  /* 0x00000004160478a5 */ /* 0x010fe2000f8e0204 */
[----:B--2---:R-:W-:-:S03]  /*1ac0*/  IMAD R0, R3, 0x200, R0 ;  /* 0x0000020003007824 */ /* 0x004fc600078e0200 */
[----:B-1----:R-:W-:Y:S02]  /*1ad0*/  LEA R7, R7, R2, 0x18 ;  /* 0x0000000207077211 */ /* 0x002fe400078ec0ff */
[C---:B---3--:R-:W-:Y:S02]  /*1ae0*/  LEA R2, R5.reuse, UR6, 0x2 ;  /* 0x0000000605027c11 */ /* 0x048fe4000f8e10ff */
[----:B------:R-:W-:-:S03]  /*1af0*/  LEA R0, R5, R0, 0x2 ;  /* 0x0000000005007211 */ /* 0x000fc600078e10ff */
[----:B------:R-:W-:Y:S01]  /*1b00*/  IMAD.IADD R6, R7, 0x1, R2 ;  /* 0x0000000107067824 */ /* 0x000fe200078e0202 */
[----:B------:R-:W-:Y:S01]  /*1b10*/  IADD3 R4, PT, PT, R0, 0x80, R7 ;  /* 0x0000008000047810 */ /* 0x000fe20007ffe007 */
[----:B------:R-:W-:-:S07]  /*1b20*/  IMAD.MOV R0, RZ, RZ, -R3 ;  /* 0x000000ffff007224 */ /* 0x000fce00078e0a03 */
.L_x_51:
[----:B-1----:R-:W-:Y:S01]  /*1b30*/  LDS R7, [R6] ;  /* 0x0000000006077984 */ /* 0x002fe20000000800 */
[----:B------:R-:W-:Y:S02]  /*1b40*/  VIADD R0, R0, 0x1 ;  /* 0x0000000100007836 */ /* 0x000fe40000000000 */
[----:B------:R-:W-:Y:S01]  /*1b50*/  IMAD.U32 R2, RZ, RZ, UR4 ;  /* 0x00000004ff027e24 */ /* 0x000fe2000f8e00ff */
[----:B------:R-:W1:Y:S01]  /*1b60*/  LDS R8, [R4] ;  /* 0x0000000004087984 */ /* 0x000e620000000800 */
[----:B------:R-:W-:Y:S01]  /*1b70*/  IMAD.U32 R3, RZ, RZ, UR5 ;  /* 0x00000005ff037e24 */ /* 0x000fe2000f8e00ff */
[----:B------:R-:W-:Y:S01]  /*1b80*/  ISETP.NE.AND P0, PT, R0, RZ, PT ;  /* 0x000000ff0000720c */ /* 0x000fe20003f05270 */
[----:B------:R-:W-:-:S04]  /*1b90*/  IMAD.WIDE R2, R5, 0x4, R2 ;  /* 0x0000000405027825 */ /* 0x000fc800078e0202 */
[----:B-1----:R-:W-:-:S05]  /*1ba0*/  FADD R7, R7, R8 ;  /* 0x0000000807077221 */ /* 0x002fca0000000000 */
[----:B------:R1:W-:Y:S03]  /*1bb0*/  STG.E desc[UR20][R2.64], R7 ;  /* 0x0000000702007986 */ /* 0x0003e6000c101914 */
[----:B------:R-:W-:Y:S05]  /*1bc0*/  @!P0 EXIT ;  /* 0x000000000000894d */ /* 0x000fea0003800000 */
[----:B------:R-:W-:Y:S01]  /*1bd0*/  IADD3 R4, PT, PT, R4, 0x200, RZ ;  /* 0x0000020004047810 */ /* 0x000fe20007ffe0ff */
[----:B------:R-:W-:Y:S02]  /*1be0*/  VIADD R6, R6, 0x200 ;  /* 0x0000020006067836 */ /* 0x000fe40000000000 */
[----:B------:R-:W-:Y:S01]  /*1bf0*/  VIADD R5, R5, 0x80 ;  /* 0x0000008005057836 */ /* 0x000fe20000000000 */
[----:B------:R-:W-:Y:S06]  /*1c00*/  BRA `(.L_x_51) ;  /* 0xfffffffc00c87947 */ /* 0x000fec000383ffff */
.L_x_50:
[----:B------:R-:W1:Y:S02]  /*1c10*/  LDC R0, c[0x0][0x384] ;  /* 0x0000e100ff007b82 */ /* 0x000e640000000800 */
[----:B-1----:R-:W-:-:S13]  /*1c20*/  ISETP.GE.AND P0, PT, R0, 0x1, PT ;  /* 0x000000010000780c */ /* 0x002fda0003f06270 */
[----:B------:R-:W-:Y:S05]  /*1c30*/  @!P0 EXIT ;  /* 0x000000000000894d */ /* 0x000fea0003800000 */
[----:B------:R-:W1:Y:S01]  /*1c40*/  S2R R5, SR_TID.X ;  /* 0x0000000000057919 */ /* 0x000e620000002100 */
[----:B------:R-:W2:Y:S01]  /*1c50*/  LDC R3, c[0x0][0x3b0] ;  /* 0x0000ec00ff037b82 */ /* 0x000ea20000000800 */
[----:B------:R-:W3:Y:S01]  /*1c60*/  LDCU UR6, c[0x0][0x3a0] ;  /* 0x00007400ff0677ac */ /* 0x000ee20008000800 */
[----:B------:R-:W-:Y:S01]  /*1c70*/  MOV R2, 0x400 ;  /* 0x0000040000027802 */ /* 0x000fe20000000f00 */
[----:B------:R-:W4:Y:S01]  /*1c80*/  S2R R7, SR_CgaCtaId ;  /* 0x0000000000077919 */ /* 0x000f220000008800 */
[----:B------:R-:W5:Y:S03]  /*1c90*/  LDCU.64 UR4, c[0x0][0x390] ;  /* 0x00007200ff0477ac */ /* 0x000f660008000a00 */
[----:B------:R-:W-:Y:S01]  /*1ca0*/  VIADD R4, R2, 0x80 ;  /* 0x0000008002047836 */ /* 0x000fe20000000000 */
[----:B-----5:R-:W-:Y:S01]  /*1cb0*/  UIMAD.WIDE UR4, UR22, 0x4, UR4 ;  /* 0x00000004160478a5 */ /* 0x020fe2000f8e0204 */
[----:B--2---:R-:W-:-:S02]  /*1cc0*/  IMAD R2, R0, 0x200, R3 ;  /* 0x0000020000027824 */ /* 0x004fc400078e0203 */
[----:B------:R-:W-:Y:S02]  /*1cd0*/  IMAD.MOV R0, RZ, RZ, -R0 ;  /* 0x000000ffff007224 */ /* 0x000fe400078e0a00 */
[C---:B-1----:R-:W-:Y:S01]  /*1ce0*/  IMAD R2, R5.reuse, 0x4, R2 ;  /* 0x0000000405027824 */ /* 0x042fe200078e0202 */
[----:B---3--:R-:W-:Y:S02]  /*1cf0*/  LEA R6, R5, UR6, 0x2 ;  /* 0x0000000605067c11 */ /* 0x008fe4000f8e10ff */
[----:B----4-:R-:W-:-:S04]  /*1d00*/  LEA R7, R7, R4, 0x18 ;  /* 0x0000000407077211 */ /* 0x010fc800078ec0ff */
[----:B------:R-:W-:Y:S02]  /*1d10*/  IADD3 R6, PT, PT, R7, R6, RZ ;  /* 0x0000000607067210 */ /* 0x000fe40007ffe0ff */
[----:B------:R-:W-:-:S07]  /*1d20*/  IADD3 R4, PT, PT, R2, 0x80, R7 ;  /* 0x0000008002047810 */ /* 0x000fce0007ffe007 */
.L_x_52:
[----:B------:R-:W-:Y:S01]  /*1d30*/  ISETP.GE.AND P0, PT, R5, UR23, PT ;  /* 0x0000001705007c0c */ /* 0x000fe2000bf06270 */
        /* <DEDUP_REMOVED lines=14> */
        .weak           $__internal_1_$__cuda_sm20_div_u64
        .type           $__internal_1_$__cuda_sm20_div_u64,@function
        .size           $__internal_1_$__cuda_sm20_div_u64,(.L_x_102 - $__internal_1_$__cuda_sm20_div_u64)
$__internal_1_$__cuda_sm20_div_u64:
[----:B------:R-:W-:Y:S02]  /*1e20*/  IMAD.U32 R15, RZ, RZ, UR4 ;  /* 0x00000004ff0f7e24 */ /* 0x000fe4000f8e00ff */
[----:B------:R-:W-:-:S04]  /*1e30*/  IMAD.MOV.U32 R14, RZ, RZ, R5 ;  /* 0x000000ffff0e7224 */ /* 0x000fc800078e0005 */
        /* <DEDUP_REMOVED lines=9> */
[----:B------:R-:W-:Y:S01]  /*1ed0*/  IMAD.X R19, RZ, RZ, ~R13, P0 ;  /* 0x000000ffff137224 */ /* 0x000fe200000e0e0d */
[----:B------:R-:W-:-:S03]  /*1ee0*/  MOV R13, R6 ;  /* 0x00000006000d7202 */ /* 0x000fc60000000f00 */
[-C--:B------:R-:W-:Y:S02]  /*1ef0*/  IMAD R15, R7, R19.reuse, RZ ;  /* 0x00000013070f7224 */ /* 0x080fe400078e02ff */
[----:B------:R-:W-:-:S04]  /*1f00*/  IMAD.WIDE.U32 R12, P0, R6, R19, R12 ;  /* 0x00000013060c7225 */ /* 0x000fc8000780000c */
[----:B------:R-:W-:-:S04]  /*1f10*/  IMAD.HI.U32 R11, R7, R19, RZ ;  /* 0x00000013070b7227 */ /* 0x000fc800078e00ff */
[----:B------:R-:W-:-:S04]  /*1f20*/  IMAD.HI.U32 R12, P1, R7, R17, R12 ;  /* 0x00000011070c7227 */ /* 0x000fc8000782000c */
[----:B------:R-:W-:Y:S01]  /*1f30*/  IMAD.X R11, R11, 0x1, R7, P0 ;  /* 0x000000010b0b7824 */ /* 0x000fe200000e0607 */
[----:B------:R-:W-:-:S04]  /*1f40*/  IADD3 R13, P2, PT, R15, R12, RZ ;  /* 0x0000000c0f0d7210 */ /* 0x000fc80007f5e0ff */
[----:B------:R-:W-:Y:S01]  /*1f50*/  IADD3.X R11, PT, PT, RZ, RZ, R11, P2, P1 ;  /* 0x000000ffff0b7210 */ /* 0x000fe200017e240b */
[----:B------:R-:W-:-:S04]  /*1f60*/  IMAD.WIDE.U32 R6, R13, R5, RZ ;  /* 0x000000050d067225 */ /* 0x000fc800078e00ff */
[----:B------:R-:W-:Y:S01]  /*1f70*/  IMAD R12, R13, UR4, R7 ;  /* 0x000000040d0c7c24 */ /* 0x000fe2000f8e0207 */
[----:B------:R-:W-:-:S03]  /*1f80*/  IADD3 R7, P0, PT, RZ, -R6, RZ ;  /* 0x80000006ff077210 */ /* 0x000fc60007f1e0ff */
[----:B------:R-:W-:Y:S02]  /*1f90*/  IMAD R6, R11, R5, R12 ;  /* 0x000000050b067224 */ /* 0x000fe400078e020c */
[----:B------:R-:W-:-:S04]  /*1fa0*/  IMAD.HI.U32 R12, R13, R7, RZ ;  /* 0x000000070d0c7227 */ /* 0x000fc800078e00ff */
[----:B------:R-:W-:-:S04]  /*1fb0*/  IMAD.X R6, RZ, RZ, ~R6, P0 ;  /* 0x000000ffff067224 */ /* 0x000fc800000e0e06 */
        /* <DEDUP_REMOVED lines=15> */
[----:B------:R-:W-:-:S03]  /*20b0*/  IMAD.WIDE.U32 R6, R12, R5, RZ ;  /* 0x000000050c067225 */ /* 0x000fc600078e00ff */
[----:B------:R-:W-:Y:S01]  /*20c0*/  IADD3.X R14, PT, PT, RZ, R11, RZ, P1, !PT ;  /* 0x0000000bff0e7210 */ /* 0x000fe20000ffe4ff */
[----:B------:R-:W-:Y:S01]  /*20d0*/  IMAD R7, R12, UR4, R7 ;  /* 0x000000040c077c24 */ /* 0x000fe2000f8e0207 */
[----:B------:R-:W-:Y:S02]  /*20e0*/  IADD3 R16, P1, PT, -R6, R9, RZ ;  /* 0x0000000906107210 */ /* 0x000fe40007f3e1ff */
[----:B------:R-:W-:Y:S01]  /*20f0*/  IADD3 R9, P2, PT, R12, 0x1, RZ ;  /* 0x000000010c097810 */ /* 0x000fe20007f5e0ff */
[-C--:B------:R-:W-:Y:S01]  /*2100*/  IMAD R7, R14, R5.reuse, R7 ;  /* 0x000000050e077224 */ /* 0x080fe200078e0207 */
[----:B------:R-:W-:-:S03]  /*2110*/  ISETP.GE.U32.AND P0, PT, R16, R5, PT ;  /* 0x000000051000720c */ /* 0x000fc60003f06070 */
[----:B------:R-:W-:Y:S01]  /*2120*/  IMAD.X R11, R10, 0x1, ~R7, P1 ;  /* 0x000000010a0b7824 */ /* 0x000fe200008e0e07 */
[----:B------:R-:W-:Y:S01]  /*2130*/  IADD3 R6, P1, PT, -R5, R16, RZ ;  /* 0x0000001005067210 */ /* 0x000fe20007f3e1ff */
[----:B------:R-:W-:-:S03]  /*2140*/  IMAD.X R7, RZ, RZ, R14, P2 ;  /* 0x000000ffff077224 */ /* 0x000fc600010e060e */
[C---:B------:R-:W-:Y:S02]  /*2150*/  ISETP.GE.U32.AND.EX P0, PT, R11.reuse, UR4, PT, P0 ;  /* 0x000000040b007c0c */ /* 0x040fe4000bf06100 */
[----:B------:R-:W-:Y:S02]  /*2160*/  IADD3.X R10, PT, PT, R11, ~UR4, RZ, P1, !PT ;  /* 0x800000040b0a7c10 */ /* 0x000fe40008ffe4ff */
[----:B------:R-:W-:Y:S02]  /*2170*/  SEL R6, R6, R16, P0 ;  /* 0x0000001006067207 */ /* 0x000fe40000000000 */
[----:B------:R-:W-:Y:S02]  /*2180*/  SEL R9, R9, R12, P0 ;  /* 0x0000000c09097207 */ /* 0x000fe40000000000 */
[----:B------:R-:W-:Y:S02]  /*2190*/  SEL R10, R10, R11, P0 ;  /* 0x0000000b0a0a7207 */ /* 0x000fe40000000000 */
[----:B------:R-:W-:-:S02]  /*21a0*/  SEL R14, R7, R14, P0 ;  /* 0x0000000e070e7207 */ /* 0x000fc40000000000 */
[----:B------:R-:W-:Y:S02]  /*21b0*/  ISETP.GE.U32.AND P0, PT, R6, R5, PT ;  /* 0x000000050600720c */ /* 0x000fe40003f06070 */
[----:B------:R-:W-:Y:S02]  /*21c0*/  IADD3 R6, P2, PT, R9, 0x1, RZ ;  /* 0x0000000109067810 */ /* 0x000fe40007f5e0ff */
[----:B------:R-:W-:Y:S02]  /*21d0*/  ISETP.GE.U32.AND.EX P0, PT, R10, UR4, PT, P0 ;  /* 0x000000040a007c0c */ /* 0x000fe4000bf06100 */
[----:B------:R-:W-:Y:S01]  /*21e0*/  ISETP.NE.U32.AND P1, PT, R5, RZ, PT ;  /* 0x000000ff0500720c */ /* 0x000fe20003f25070 */
[----:B------:R-:W-:Y:S01]  /*21f0*/  IMAD.X R7, RZ, RZ, R14, P2 ;  /* 0x000000ffff077224 */ /* 0x000fe200010e060e */
[----:B------:R-:W-:Y:S01]  /*2200*/  SEL R6, R6, R9, P0 ;  /* 0x0000000906067207 */ /* 0x000fe20000000000 */
[----:B------:R-:W-:Y:S01]  /*2210*/  IMAD.MOV.U32 R9, RZ, RZ, 0x0 ;  /* 0x00000000ff097424 */ /* 0x000fe200078e00ff */
[----:B------:R-:W-:-:S02]  /*2220*/  ISETP.NE.AND.EX P1, PT, RZ, UR4, PT, P1 ;  /* 0x00000004ff007c0c */ /* 0x000fc4000bf25310 */
[----:B------:R-:W-:Y:S02]  /*2230*/  SEL R7, R7, R14, P0 ;  /* 0x0000000e07077207 */ /* 0x000fe40000000000 */
[----:B------:R-:W-:Y:S02]  /*2240*/  SEL R6, R6, 0xffffffff, P1 ;  /* 0xffffffff06067807 */ /* 0x000fe40000800000 */
[----:B------:R-:W-:Y:S01]  /*2250*/  SEL R7, R7, 0xffffffff, P1 ;  /* 0xffffffff07077807 */ /* 0x000fe20000800000 */
[----:B------:R-:W-:Y:S06]  /*2260*/  RET.REL.NODEC R8 `(_ZN3cub18CUB_300001_SM_10006detail9transform16transform_kernelINS2_10policy_hubILb0EN4cuda3std3__45tupleIJN6thrust24THRUST_300001_SM_1000_NS6detail15normal_iteratorINSA_10device_ptrIfEEEESF_EEEE10policy1000EiNS7_4plusIfEESF_JPfSL_EEEvT0_iT1_T2_DpNS2_10kernel_argIT3_EE) ;  /* 0xffffffdc08647950 */ /* 0x000fec0003c3ffff */
.L_x_53:
        /* <DEDUP_REMOVED lines=9> */
.L_x_102:


//--------------------- .text._ZN3cub18CUB_300001_SM_10006detail9transform16transform_kernelINS2_10policy_hubILb1EN4cuda3std3__45tupleIJN6thrust24THRUST_300001_SM_1000_NS6detail15normal_iteratorINSA_10device_ptrIfEEEEEEEE10policy1000El15multiply_by_twoSF_JPfEEEvT0_iT1_T2_DpNS2_10kernel_argIT3_EE --------------------------
	.section	.text._ZN3cub18CUB_300001_SM_10006detail9transform16transform_kernelINS2_10policy_hubILb1EN4cuda3std3__45tupleIJN6thrust24THRUST_300001_SM_1000_NS6detail15normal_iteratorINSA_10device_ptrIfEEEEEEEE10policy1000El15multiply_by_twoSF_JPfEEEvT0_iT1_T2_DpNS2_10kernel_argIT3_EE,"ax",@progbits
	.align	128
        .global         _ZN3cub18CUB_300001_SM_10006detail9transform16transform_kernelINS2_10policy_hubILb1EN4cuda3std3__45tupleIJN6thrust24THRUST_300001_SM_1000_NS6detail15normal_iteratorINSA_10device_ptrIfEEEEEEEE10policy1000El15multiply_by_twoSF_JPfEEEvT0_iT1_T2_DpNS2_10kernel_argIT3_EE
        .type           _ZN3cub18CUB_300001_SM_10006detail9transform16transform_kernelINS2_10policy_hubILb1EN4cuda3std3__45tupleIJN6thrust24THRUST_300001_SM_1000_NS6detail15normal_iteratorINSA_10device_ptrIfEEEEEEEE10policy1000El15multiply_by_twoSF_JPfEEEvT0_iT1_T2_DpNS2_10kernel_argIT3_EE,@function
        .size           _ZN3cub18CUB_300001_SM_10006detail9transform16transform_kernelINS2_10policy_hubILb1EN4cuda3std3__45tupleIJN6thrust24THRUST_300001_SM_1000_NS6detail15normal_iteratorINSA_10device_ptrIfEEEEEEEE10policy1000El15multiply_by_twoSF_JPfEEEvT0_iT1_T2_DpNS2_10kernel_argIT3_EE,(.L_x_105 - _ZN3cub18CUB_300001_SM_10006detail9transform16transform_kernelINS2_10policy_hubILb1EN4cuda3std3__45tupleIJN6thrust24THRUST_300001_SM_1000_NS6detail15normal_iteratorINSA_10device_ptrIfEEEEEEEE10policy1000El15multiply_by_twoSF_JPfEEEvT0_iT1_T2_DpNS2_10kernel_argIT3_EE)
        .other          _ZN3cub18CUB_300001_SM_10006detail9transform16transform_kernelINS2_10policy_hubILb1EN4cuda3std3__45tupleIJN6thrust24THRUST_300001_SM_1000_NS6detail15normal_iteratorINSA_10device_ptrIfEEEEEEEE10policy1000El15multiply_by_twoSF_JPfEEEvT0_iT1_T2_DpNS2_10kernel_argIT3_EE,@"STO_CUDA_ENTRY STV_DEFAULT"
_ZN3cub18CUB_300001_SM_10006detail9transform16transform_kernelINS2_10policy_hubILb1EN4cuda3std3__45tupleIJN6thrust24THRUST_300001_SM_1000_NS6detail15normal_iteratorINSA_10device_ptrIfEEEEEEEE10policy1000El15multiply_by_twoSF_JPfEEEvT0_iT1_T2_DpNS2_10kernel_argIT3_EE:
.text._ZN3cub18CUB_300001_SM_10006detail9transform16transform_kernelINS2_10policy_hubILb1EN4cuda3std3__45tupleIJN6thrust24THRUST_300001_SM_1000_NS6detail15normal_iteratorINSA_10device_ptrIfEEEEEEEE10policy1000El15multiply_by_twoSF_JPfEEEvT0_iT1_T2_DpNS2_10kernel_argIT3_EE:
[----:B------:R-:W-:Y:S08]  /*0000*/  LDC R1, c[0x0][0x37c] ;  /* 0x0000df00ff017b82 */ /* 0x000ff00000000800 */
[----:B------:R-:W0:Y:S01]  /*0010*/  LDC R0, c[0x0][0x388] ;  /* 0x0000e200ff007b82 */ /* 0x000e220000000800 */
[----:B------:R-:W1:Y:S01]  /*0020*/  LDCU.64 UR6, c[0x0][0x380] ;  /* 0x00007000ff0677ac */ /* 0x000e620008000a00 */
[----:B------:R-:W2:Y:S01]  /*0030*/  S2R R7, SR_TID.X ;  /* 0x0000000000077919 */ /* 0x000ea20000002100 */
[----:B------:R-:W-:Y:S05]  /*0040*/  BSSY.RECONVERGENT B0, `(.L_x_54) ;  /* 0x000001a000007945 */ /* 0x000fea0003800200 */
[----:B------:R-:W3:Y:S01]  /*0050*/  S2UR UR4, SR_CTAID.X ;  /* 0x00000000000479c3 */ /* 0x000ee20000002500 */
[----:B0-----:R-:W-:-:S04]  /*0060*/  SHF.L.U32 R5, R0, 0x7, RZ ;  /* 0x0000000700057819 */ /* 0x001fc800000006ff */
[----:B------:R-:W-:Y:S01]  /*0070*/  SHF.R.S32.HI R4, RZ, 0x1f, R5 ;  /* 0x0000001fff047819 */ /* 0x000fe20000011405 */
[----:B---3--:R-:W-:Y:S01]  /*0080*/  IMAD.WIDE.U32 R2, R5, UR4, RZ ;  /* 0x0000000405027c25 */ /* 0x008fe2000f8e00ff */
[----:B--2---:R-:W-:-:S03]  /*0090*/  SHF.L.U32 R11, R7, 0x7, RZ ;  /* 0x00000007070b7819 */ /* 0x004fc600000006ff */
[----:B------:R-:W-:Y:S01]  /*00a0*/  IMAD R13, R4, UR4, RZ ;  /* 0x00000004040d7c24 */ /* 0x000fe2000f8e02ff */
[----:B-1----:R-:W-:-:S03]  /*00b0*/  IADD3 R6, P1, PT, -R2, UR6, RZ ;  /* 0x0000000602067c10 */ /* 0x002fc6000ff3e1ff */
[----:B------:R-:W-:Y:S01]  /*00c0*/  IMAD.IADD R13, R3, 0x1, R13 ;  /* 0x00000001030d7824 */ /* 0x000fe200078e020d */
[----:B------:R-:W-:-:S04]  /*00d0*/  ISETP.LT.U32.AND P0, PT, R6, R5, PT ;  /* 0x000000050600720c */ /* 0x000fc80003f01070 */
[----:B------:R-:W-:-:S04]  /*00e0*/  IADD3.X R9, PT, PT, ~R13, UR7, RZ, P1, !PT ;  /* 0x000000070d097c10 */ /* 0x000fc80008ffe5ff */
[----:B------:R-:W-:-:S04]  /*00f0*/  ISETP.LT.AND.EX P0, PT, R9, R4, PT, P0 ;  /* 0x000000040900720c */ /* 0x000fc80003f01300 */
[----:B------:R-:W-:-:S05]  /*0100*/  SEL R6, R6, R5, P0 ;  /* 0x0000000506067207 */ /* 0x000fca0000000000 */
[----:B------:R-:W-:-:S05]  /*0110*/  IMAD.SHL.U32 R4, R6, 0x4, RZ ;  /* 0x0000000406047824 */ /* 0x000fca00078e00ff */
[----:B------:R-:W-:-:S13]  /*0120*/  ISETP.GE.AND P0, PT, R11, R4, PT ;  /* 0x000000040b00720c */ /* 0x000fda0003f06270 */
[----:B------:R-:W-:Y:S05]  /*0130*/  @P0 BRA `(.L_x_55) ;  /* 0x0000000000280947 */ /* 0x000fea0003800000 */
[----:B------:R-:W0:Y:S02]  /*0140*/  LDC.64 R8, c[0x0][0x398] ;  /* 0x0000e600ff087b82 */ /* 0x000e240000000a00 */
[----:B0-----:R-:W-:-:S04]  /*0150*/  LEA R8, P0, R2, R8, 0x2 ;  /* 0x0000000802087211 */ /* 0x001fc800078010ff */
[----:B------:R-:W-:-:S03]  /*0160*/  LEA.HI.X R9, R2, R9, R13, 0x2, P0 ;  /* 0x0000000902097211 */ /* 0x000fc600000f140d */
[----:B------:R-:W-:-:S07]  /*0170*/  IMAD.WIDE.U32 R8, R7, 0x80, R8 ;  /* 0x0000008007087825 */ /* 0x000fce00078e0008 */
.L_x_56:
[----:B------:R-:W-:Y:S01]  /*0180*/  IADD3 R11, PT, PT, R11, 0x4000, RZ ;  /* 0x000040000b0b7810 */ /* 0x000fe20007ffe0ff */
[----:B------:R0:W-:Y:S03]  /*0190*/  CCTL.E.PF2 [R8] ;  /* 0x000000000800798f */ /* 0x0001e60000800100 */
[----:B------:R-:W-:Y:S02]  /*01a0*/  ISETP.GE.AND P0, PT, R11, R4, PT ;  /* 0x000000040b00720c */ /* 0x000fe40003f06270 */
[----:B0-----:R-:W-:-:S05]  /*01b0*/  IADD3 R8, P1, PT, R8, 0x4000, RZ ;  /* 0x0000400008087810 */ /* 0x001fca0007f3e0ff */
[----:B------:R-:W-:-:S06]  /*01c0*/  IMAD.X R9, RZ, RZ, R9, P1 ;  /* 0x000000ffff097224 */ /* 0x000fcc00008e0609 */
[----:B------:R-:W-:Y:S05]  /*01d0*/  @!P0 BRA `(.L_x_56) ;  /* 0xfffffffc00e88947 */ /* 0x000fea000383ffff */
.L_x_55:
[----:B------:R-:W-:Y:S05]  /*01e0*/  BSYNC.RECONVERGENT B0 ;  /* 0x0000000000007941 */ /* 0x000fea0003800200 */
.L_x_54:
[----:B------:R-:W0:Y:S01]  /*01f0*/  LDCU.128 UR8, c[0x0][0x390] ;  /* 0x00007200ff0877ac */ /* 0x000e220008000c00 */
[----:B------:R-:W-:Y:S02]  /*0200*/  ISETP.NE.AND P0, PT, R5, R6, PT ;  /* 0x000000060500720c */ /* 0x000fe40003f05270 */
[C---:B------:R-:W-:Y:S01]  /*0210*/  SHF.L.U32 R3, R2.reuse, 0x2, RZ ;  /* 0x0000000202037819 */ /* 0x040fe200000006ff */
[----:B------:R-:W1:Y:S01]  /*0220*/  LDCU.64 UR4, c[0x0][0x358] ;  /* 0x00006b00ff0477ac */ /* 0x000e620008000a00 */
[----:B------:R-:W-:Y:S02]  /*0230*/  SHF.L.U64.HI R8, R2, 0x2, R13 ;  /* 0x0000000202087819 */ /* 0x000fe4000001020d */
[C---:B0-----:R-:W-:Y:S02]  /*0240*/  IADD3 R4, P1, PT, R3.reuse, UR10, RZ ;  /* 0x0000000a03047c10 */ /* 0x041fe4000ff3e0ff */
[----:B------:R-:W-:Y:S02]  /*0250*/  IADD3 R2, P2, PT, R3, UR8, RZ ;  /* 0x0000000803027c10 */ /* 0x000fe4000ff5e0ff */
[----:B------:R-:W-:-:S02]  /*0260*/  IADD3.X R5, PT, PT, R8, UR11, RZ, P1, !PT ;  /* 0x0000000b08057c10 */ /* 0x000fc40008ffe4ff */
[----:B------:R-:W-:Y:S01]  /*0270*/  IADD3.X R3, PT, PT, R8, UR9, RZ, P2, !PT ;  /* 0x0000000908037c10 */ /* 0x000fe200097fe4ff */
[----:B-1----:R-:W-:Y:S08]  /*0280*/  @!P0 BRA `(.L_x_57) ;  /* 0x0000000800ec8947 */ /* 0x002ff00003800000 */
[----:B------:R-:W-:-:S13]  /*0290*/  ISETP.GE.AND P0, PT, R0, 0x1, PT ;  /* 0x000000010000780c */ /* 0x000fda0003f06270 */
[----:B------:R-:W-:Y:S05]  /*02a0*/  @!P0 EXIT ;  /* 0x000000000000894d */ /* 0x000fea0003800000 */
[C---:B------:R-:W-:Y:S01]  /*02b0*/  ISETP.GE.U32.AND P0, PT, R0.reuse, 0x8, PT ;  /* 0x000000080000780c */ /* 0x040fe20003f06070 */
[----:B------:R-:W-:Y:S01]  /*02c0*/  IMAD.MOV.U32 R8, RZ, RZ, RZ ;  /* 0x000000ffff087224 */ /* 0x000fe200078e00ff */
[----:B------:R-:W-:-:S11]  /*02d0*/  LOP3.LUT R18, R0, 0x7, RZ, 0xc0, !PT ;  /* 0x0000000700127812 */ /* 0x000fd600078ec0ff */
[----:B------:R-:W-:Y:S05]  /*02e0*/  @!P0 BRA `(.L_x_58) ;  /* 0x0000000400cc8947 */ /* 0x000fea0003800000 */
[----:B------:R-:W-:-:S13]  /*02f0*/  ISETP.GE.AND P1, PT, R7, R6, PT ;  /* 0x000000060700720c */ /* 0x000fda0003f26270 */
[----:B------:R-:W-:-:S06]  /*0300*/  @!P1 IMAD.WIDE.U32 R8, R7, 0x4, R4 ;  /* 0x0000000407089825 */ /* 0x000fcc00078e0004 */
[----:B------:R-:W2:Y:S01]  /*0310*/  @!P1 LDG.E R8, desc[UR4][R8.64] ;  /* 0x0000000408089981 */ /* 0x000ea2000c1e1900 */
[C---:B------:R-:W-:Y:S01]  /*0320*/  IADD3 R17, PT, PT, R7.reuse, 0x80, RZ ;  /* 0x0000008007117810 */ /* 0x040fe20007ffe0ff */
[----:B------:R-:W-:-:S03]  /*0330*/  @!P1 IMAD.WIDE.U32 R12, R7, 0x4, R2 ;  /* 0x00000004070c9825 */ /* 0x000fc600078e0002 */
[C---:B------:R-:W-:Y:S01]  /*0340*/  ISETP.GE.AND P0, PT, R17.reuse, R6, PT ;  /* 0x000000061100720c */ /* 0x040fe20003f06270 */
[----:B------:R-:W-:-:S04]  /*0350*/  IMAD.WIDE R10, R17, 0x4, R4 ;  /* 0x00000004110a7825 */ /* 0x000fc800078e0204 */
[----:B--2---:R-:W-:-:S05]  /*0360*/  @!P1 FADD R15, R8, R8 ;  /* 0x00000008080f9221 */ /* 0x004fca0000000000 */
[----:B------:R0:W-:Y:S04]  /*0370*/  @!P1 STG.E desc[UR4][R12.64], R15 ;  /* 0x0000000f0c009986 */ /* 0x0001e8000c101904 */
[----:B------:R-:W2:Y:S01]  /*0380*/  @!P0 LDG.E R14, desc[UR4][R10.64] ;  /* 0x000000040a0e8981 */ /* 0x000ea2000c1e1900 */
[C---:B------:R-:W-:Y:S01]  /*0390*/  VIADD R19, R7.reuse, 0x100 ;  /* 0x0000010007137836 */ /* 0x040fe20000000000 */
[C---:B------:R-:W-:Y:S01]  /*03a0*/  IADD3 R21, PT, PT, R7.reuse, 0x180, RZ ;  /* 0x0000018007157810 */ /* 0x040fe20007ffe0ff */
[----:B------:R-:W-:Y:S01]  /*03b0*/  VIADD R23, R7, 0x200 ;  /* 0x0000020007177836 */ /* 0x000fe20000000000 */
[----:B------:R-:W-:Y:S01]  /*03c0*/  LOP3.LUT R8, R0, 0x7ffffff8, RZ, 0xc0, !PT ;  /* 0x7ffffff800087812 */ /* 0x000fe200078ec0ff */
[----:B------:R-:W-:Y:S01]  /*03d0*/  BSSY.RECONVERGENT B0, `(.L_x_59) ;  /* 0x0000012000007945 */ /* 0x000fe20003800200 */
[----:B------:R-:W-:-:S02]  /*03e0*/  ISETP.GE.AND P6, PT, R19, R6, PT ;  /* 0x000000061300720c */ /* 0x000fc40003fc6270 */
[-C--:B------:R-:W-:Y:S01]  /*03f0*/  ISETP.GE.AND P5, PT, R21, R6.reuse, PT ;  /* 0x000000061500720c */ /* 0x080fe20003fa6270 */
[----:B0-----:R-:W-:Y:S01]  /*0400*/  IMAD.WIDE R12, R17, 0x4, R2 ;  /* 0x00000004110c7825 */ /* 0x001fe200078e0202 */
[-C--:B------:R-:W-:Y:S02]  /*0410*/  ISETP.GE.AND P4, PT, R23, R6.reuse, PT ;  /* 0x000000061700720c */ /* 0x080fe40003f86270 */
[C---:B------:R-:W-:Y:S01]  /*0420*/  IADD3 R19, PT, PT, R7.reuse, 0x280, RZ ;  /* 0x0000028007137810 */ /* 0x040fe20007ffe0ff */
[C---:B------:R-:W-:Y:S01]  /*0430*/  VIADD R21, R7.reuse, 0x300 ;  /* 0x0000030007157836 */ /* 0x040fe20000000000 */
[----:B------:R-:W-:Y:S02]  /*0440*/  IADD3 R23, PT, PT, R7, 0x380, RZ ;  /* 0x0000038007177810 */ /* 0x000fe40007ffe0ff */
[-C--:B------:R-:W-:Y:S02]  /*0450*/  ISETP.GE.AND P3, PT, R19, R6.reuse, PT ;  /* 0x000000061300720c */ /* 0x080fe40003f66270 */
[----:B------:R-:W-:-:S02]  /*0460*/  ISETP.GE.AND P2, PT, R21, R6, PT ;  /* 0x000000061500720c */ /* 0x000fc40003f46270 */
[----:B------:R-:W-:Y:S01]  /*0470*/  ISETP.GE.AND P1, PT, R23, R6, PT ;  /* 0x000000061700720c */ /* 0x000fe20003f26270 */
[----:B--2---:R-:W-:-:S05]  /*0480*/  @!P0 FADD R9, R14, R14 ;  /* 0x0000000e0e098221 */ /* 0x004fca0000000000 */
[----:B------:R0:W-:Y:S01]  /*0490*/  @!P0 STG.E desc[UR4][R12.64], R9 ;  /* 0x000000090c008986 */ /* 0x0001e2000c101904 */
[----:B------:R-:W-:Y:S01]  /*04a0*/  ISETP.NE.AND P0, PT, R8, 0x8, PT ;  /* 0x000000080800780c */ /* 0x000fe20003f05270 */
[----:B------:R-:W-:-:S12]  /*04b0*/  @P6 BRA `(.L_x_60) ;  /* 0x00000000000c6947 */ /* 0x000fd80003800000 */
[----:B------:R-:W0:Y:S02]  /*04c0*/  LDG.E R0, desc[UR4][R10.64+0x200] ;  /* 0x000200040a007981 */ /* 0x000e24000c1e1900 */
[----:B0-----:R-:W-:-:S05]  /*04d0*/  FADD R9, R0, R0 ;  /* 0x0000000000097221 */ /* 0x001fca0000000000 */
[----:B------:R1:W-:Y:S02]  /*04e0*/  STG.E desc[UR4][R12.64+0x200], R9 ;  /* 0x000200090c007986 */ /* 0x0003e4000c101904 */
.L_x_60:
[----:B------:R-:W-:Y:S05]  /*04f0*/  BSYNC.RECONVERGENT B0 ;  /* 0x0000000000007941 */ /* 0x000fea0003800200 */
.L_x_59:
[----:B------:R-:W-:Y:S04]  /*0500*/  BSSY.RECONVERGENT B0, `(.L_x_61) ;  /* 0x0000005000007945 */ /* 0x000fe80003800200 */
[----:B------:R-:W-:Y:S05]  /*0510*/  @P5 BRA `(.L_x_62) ;  /* 0x00000000000c5947 */ /* 0x000fea0003800000 */
[----:B------:R-:W0:Y:S02]  /*0520*/  LDG.E R0, desc[UR4][R10.64+0x400] ;  /* 0x000400040a007981 */ /* 0x000e24000c1e1900 */
[----:B01----:R-:W-:-:S05]  /*0530*/  FADD R9, R0, R0 ;  /* 0x0000000000097221 */ /* 0x003fca0000000000 */
[----:B------:R2:W-:Y:S02]  /*0540*/  STG.E desc[UR4][R12.64+0x400], R9 ;  /* 0x000400090c007986 */ /* 0x0005e4000c101904 */
.L_x_62:
[----:B------:R-:W-:Y:S05]  /*0550*/  BSYNC.RECONVERGENT B0 ;  /* 0x0000000000007941 */ /* 0x000fea0003800200 */
.L_x_61:
[----:B------:R-:W-:Y:S04]  /*0560*/  BSSY.RECONVERGENT B0, `(.L_x_63) ;  /* 0x0000005000007945 */ /* 0x000fe80003800200 */
[----:B------:R-:W-:Y:S05]  /*0570*/  @P4 BRA `(.L_x_64) ;  /* 0x00000000000c4947 */ /* 0x000fea0003800000 */
[----:B------:R-:W0:Y:S02]  /*0580*/  LDG.E R0, desc[UR4][R10.64+0x600] ;  /* 0x000600040a007981 */ /* 0x000e24000c1e1900 */
[----:B012---:R-:W-:-:S05]  /*0590*/  FADD R9, R0, R0 ;  /* 0x0000000000097221 */ /* 0x007fca0000000000 */
[----:B------:R3:W-:Y:S02]  /*05a0*/  STG.E desc[UR4][R12.64+0x600], R9 ;  /* 0x000600090c007986 */ /* 0x0007e4000c101904 */
.L_x_64:
[----:B------:R-:W-:Y:S05]  /*05b0*/  BSYNC.RECONVERGENT B0 ;  /* 0x0000000000007941 */ /* 0x000fea0003800200 */
.L_x_63:
[----:B------:R-:W-:Y:S04]  /*05c0*/  BSSY.RECONVERGENT B0, `(.L_x_65) ;  /* 0x0000005000007945 */ /* 0x000fe80003800200 */
[----:B------:R-:W-:Y:S05]  /*05d0*/  @P3 BRA `(.L_x_66) ;  /* 0x00000000000c3947 */ /* 0x000fea0003800000 */
[----:B------:R-:W0:Y:S02]  /*05e0*/  LDG.E R0, desc[UR4][R10.64+0x800] ;  /* 0x000800040a007981 */ /* 0x000e24000c1e1900 */
[----:B0123--:R-:W-:-:S05]  /*05f0*/  FADD R9, R0, R0 ;  /* 0x0000000000097221 */ /* 0x00ffca0000000000 */
[----:B------:R4:W-:Y:S02]  /*0600*/  STG.E desc[UR4][R12.64+0x800], R9 ;  /* 0x000800090c007986 */ /* 0x0009e4000c101904 */
.L_x_66:
[----:B------:R-:W-:Y:S05]  /*0610*/  BSYNC.RECONVERGENT B0 ;  /* 0x0000000000007941 */ /* 0x000fea0003800200 */
.L_x_65:
[----:B------:R-:W-:Y:S04]  /*0620*/  BSSY.RECONVERGENT B0, `(.L_x_67) ;  /* 0x0000005000007945 */ /* 0x000fe80003800200 */
[----:B------:R-:W-:Y:S05]  /*0630*/  @P2 BRA `(.L_x_68) ;  /* 0x00000000000c2947 */ /* 0x000fea0003800000 */
[----:B------:R-:W0:Y:S02]  /*0640*/  LDG.E R0, desc[UR4][R10.64+0xa00] ;  /* 0x000a00040a007981 */ /* 0x000e24000c1e1900 */
[----:B01234-:R-:W-:-:S05]  /*0650*/  FADD R9, R0, R0 ;  /* 0x0000000000097221 */ /* 0x01ffca0000000000 */
[----:B------:R0:W-:Y:S02]  /*0660*/  STG.E desc[UR4][R12.64+0xa00], R9 ;  /* 0x000a00090c007986 */ /* 0x0001e4000c101904 */
.L_x_68:
[----:B------:R-:W-:Y:S05]  /*0670*/  BSYNC.RECONVERGENT B0 ;  /* 0x0000000000007941 */ /* 0x000fea0003800200 */
.L_x_67:
[----:B------:R-:W-:Y:S04]  /*0680*/  BSSY.RECONVERGENT B0, `(.L_x_69) ;  /* 0x0000005000007945 */ /* 0x000fe80003800200 */
[----:B------:R-:W-:Y:S05]  /*0690*/  @P1 BRA `(.L_x_70) ;  /* 0x00000000000c1947 */ /* 0x000fea0003800000 */
[----:B------:R-:W0:Y:S02]  /*06a0*/  LDG.E R10, desc[UR4][R10.64+0xc00] ;  /* 0x000c00040a0a7981 */ /* 0x000e24000c1e1900 */
[----:B01234-:R-:W-:-:S05]  /*06b0*/  FADD R9, R10, R10 ;  /* 0x0000000a0a097221 */ /* 0x01ffca0000000000 */
[----:B------:R0:W-:Y:S02]  /*06c0*/  STG.E desc[UR4][R12.64+0xc00], R9 ;  /* 0x000c00090c007986 */ /* 0x0001e4000c101904 */
.L_x_70:
[----:B------:R-:W-:Y:S05]  /*06d0*/  BSYNC.RECONVERGENT B0 ;  /* 0x0000000000007941 */ /* 0x000fea0003800200 */
.L_x_69:
[----:B------:R-:W-:Y:S05]  /*06e0*/  @!P0 BRA `(.L_x_58) ;  /* 0x0000000000cc8947 */ /* 0x000fea0003800000 */
[----:B------:R-:W-:-:S07]  /*06f0*/  IMAD.MOV.U32 R0, RZ, RZ, 0x8 ;  /* 0x00000008ff007424 */ /* 0x000fce00078e00ff */
.L_x_73:
[----:B01234-:R-:W-:-:S04]  /*0700*/  LEA R9, R0, R7, 0x7 ;  /* 0x0000000700097211 */ /* 0x01ffc800078e38ff */
        /* <DEDUP_REMOVED lines=8> */
[----:B------:R-:W-:Y:S04]  /*0790*/  @!P0 STG.E desc[UR4][R16.64], R25 ;  /* 0x0000001910008986 */ /* 0x000fe8000c101904 */
[----:B------:R-:W2:Y:S01]  /*07a0*/  @!P1 LDG.E R19, desc[UR4][R12.64] ;  /* 0x000000040c139981 */ /* 0x000ea2000c1e1900 */
[----:B------:R-:W-:-:S05]  /*07b0*/  VIADD R11, R9, 0x100 ;  /* 0x00000100090b7836 */ /* 0x000fca0000000000 */
[----:B------:R-:W-:Y:S01]  /*07c0*/  ISETP.GE.AND P0, PT, R11, R6, PT ;  /* 0x000000060b00720c */ /* 0x000fe20003f06270 */
[----:B------:R-:W-:-:S04]  /*07d0*/  IMAD.WIDE R10, R21, 0x4, R2 ;  /* 0x00000004150a7825 */ /* 0x000fc800078e0202 */
[----:B--2---:R-:W-:-:S05]  /*07e0*/  @!P1 FADD R19, R19, R19 ;  /* 0x0000001313139221 */ /* 0x004fca0000000000 */
[----:B------:R0:W-:Y:S04]  /*07f0*/  @!P1 STG.E desc[UR4][R10.64], R19 ;  /* 0x000000130a009986 */ /* 0x0001e8000c101904 */
[----:B------:R-:W2:Y:S01]  /*0800*/  @!P0 LDG.E R14, desc[UR4][R12.64+0x200] ;  /* 0x000200040c0e8981 */ /* 0x000ea2000c1e1900 */
[----:B------:R-:W-:-:S04]  /*0810*/  IADD3 R15, PT, PT, R9, 0x180, RZ ;  /* 0x00000180090f7810 */ /* 0x000fc80007ffe0ff */
[----:B------:R-:W-:Y:S01]  /*0820*/  ISETP.GE.AND P1, PT, R15, R6, PT ;  /* 0x000000060f00720c */ /* 0x000fe20003f26270 */
[----:B--2---:R-:W-:-:S05]  /*0830*/  @!P0 FADD R23, R14, R14 ;  /* 0x0000000e0e178221 */ /* 0x004fca0000000000 */
[----:B------:R1:W-:Y:S07]  /*0840*/  @!P0 STG.E desc[UR4][R10.64+0x200], R23 ;  /* 0x000200170a008986 */ /* 0x0003ee000c101904 */
[----:B------:R-:W2:Y:S01]  /*0850*/  @!P1 LDG.E R14, desc[UR4][R12.64+0x400] ;  /* 0x000400040c0e9981 */ /* 0x000ea2000c1e1900 */
[----:B------:R-:W-:-:S04]  /*0860*/  IADD3 R15, PT, PT, R9, 0x200, RZ ;  /* 0x00000200090f7810 */ /* 0x000fc80007ffe0ff */
[----:B------:R-:W-:Y:S01]  /*0870*/  ISETP.GE.AND P0, PT, R15, R6, PT ;  /* 0x000000060f00720c */ /* 0x000fe20003f06270 */
[----:B------:R-:W-:Y:S02]  /*0880*/  VIADD R15, R9, 0x280 ;  /* 0x00000280090f7836 */ /* 0x000fe40000000000 */
[----:B--2---:R-:W-:-:S05]  /*0890*/  @!P1 FADD R21, R14, R14 ;  /* 0x0000000e0e159221 */ /* 0x004fca0000000000 */
[----:B------:R1:W-:Y:S05]  /*08a0*/  @!P1 STG.E desc[UR4][R10.64+0x400], R21 ;  /* 0x000400150a009986 */ /* 0x0003ea000c101904 */
[----:B------:R-:W0:Y:S01]  /*08b0*/  @!P0 LDG.E R14, desc[UR4][R12.64+0x600] ;  /* 0x000600040c0e8981 */ /* 0x000e22000c1e1900 */
[----:B------:R-:W-:Y:S02]  /*08c0*/  ISETP.GE.AND P1, PT, R15, R6, PT ;  /* 0x000000060f00720c */ /* 0x000fe40003f26270 */
[----:B------:R-:W-:Y:S01]  /*08d0*/  IADD3 R15, PT, PT, R9, 0x300, RZ ;  /* 0x00000300090f7810 */ /* 0x000fe20007ffe0ff */
[----:B0-----:R-:W-:-:S05]  /*08e0*/  @!P0 FADD R19, R14, R14 ;  /* 0x0000000e0e138221 */ /* 0x001fca0000000000 */
[----:B------:R1:W-:Y:S05]  /*08f0*/  @!P0 STG.E desc[UR4][R10.64+0x600], R19 ;  /* 0x000600130a008986 */ /* 0x0003ea000c101904 */
[----:B------:R-:W2:Y:S01]  /*0900*/  @!P1 LDG.E R14, desc[UR4][R12.64+0x800] ;  /* 0x000800040c0e9981 */ /* 0x000ea2000c1e1900 */
[----:B------:R-:W-:Y:S01]  /*0910*/  ISETP.GE.AND P0, PT, R15, R6, PT ;  /* 0x000000060f00720c */ /* 0x000fe20003f06270 */
[----:B--2---:R-:W-:-:S05]  /*0920*/  @!P1 FADD R17, R14, R14 ;  /* 0x0000000e0e119221 */ /* 0x004fca0000000000 */
[----:B------:R1:W-:Y:S07]  /*0930*/  @!P1 STG.E desc[UR4][R10.64+0x800], R17 ;  /* 0x000800110a009986 */ /* 0x0003ee000c101904 */
[----:B------:R-:W2:Y:S01]  /*0940*/  @!P0 LDG.E R14, desc[UR4][R12.64+0xa00] ;  /* 0x000a00040c0e8981 */ /* 0x000ea2000c1e1900 */
[----:B------:R-:W-:Y:S01]  /*0950*/  IADD3 R9, PT, PT, R9, 0x380, RZ ;  /* 0x0000038009097810 */ /* 0x000fe20007ffe0ff */
[----:B------:R-:W-:Y:S01]  /*0960*/  VIADD R0, R0, 0x8 ;  /* 0x0000000800007836 */ /* 0x000fe20000000000 */
[----:B------:R-:W-:Y:S04]  /*0970*/  BSSY.RECONVERGENT B0, `(.L_x_71) ;  /* 0x0000009000007945 */ /* 0x000fe80003800200 */
[----:B------:R-:W-:Y:S01]  /*0980*/  ISETP.NE.AND P1, PT, R0, R8, PT ;  /* 0x000000080000720c */ /* 0x000fe20003f25270 */
[----:B--2---:R-:W-:-:S05]  /*0990*/  @!P0 FADD R15, R14, R14 ;  /* 0x0000000e0e0f8221 */ /* 0x004fca0000000000 */
[----:B------:R1:W-:Y:S01]  /*09a0*/  @!P0 STG.E desc[UR4][R10.64+0xa00], R15 ;  /* 0x000a000f0a008986 */ /* 0x0003e2000c101904 */
[----:B------:R-:W-:-:S13]  /*09b0*/  ISETP.GE.AND P0, PT, R9, R6, PT ;  /* 0x000000060900720c */ /* 0x000fda0003f06270 */
[----:B-1----:R-:W-:Y:S05]  /*09c0*/  @P0 BRA `(.L_x_72) ;  /* 0x00000000000c0947 */ /* 0x002fea0003800000 */
[----:B------:R-:W2:Y:S02]  /*09d0*/  LDG.E R12, desc[UR4][R12.64+0xc00] ;  /* 0x000c00040c0c7981 */ /* 0x000ea4000c1e1900 */
[----:B--2---:R-:W-:-:S05]  /*09e0*/  FADD R9, R12, R12 ;  /* 0x0000000c0c097221 */ /* 0x004fca0000000000 */
[----:B------:R0:W-:Y:S02]  /*09f0*/  STG.E desc[UR4][R10.64+0xc00], R9 ;  /* 0x000c00090a007986 */ /* 0x0001e4000c101904 */
.L_x_72:
[----:B------:R-:W-:Y:S05]  /*0a00*/  BSYNC.RECONVERGENT B0 ;  /* 0x0000000000007941 */ /* 0x000fea0003800200 */
.L_x_71:
[----:B------:R-:W-:Y:S05]  /*0a10*/  @P1 BRA `(.L_x_73) ;  /* 0xfffffffc00381947 */ /* 0x000fea000383ffff */
.L_x_58:
[----:B------:R-:W-:-:S13]  /*0a20*/  ISETP.NE.AND P0, PT, R18, RZ, PT ;  /* 0x000000ff1200720c */ /* 0x000fda0003f05270 */
[----:B------:R-:W-:Y:S05]  /*0a30*/  @!P0 EXIT ;  /* 0x000000000000894d */ /* 0x000fea0003800000 */
[----:B------:R-:W5:Y:S01]  /*0a40*/  LDC R0, c[0x0][0x388] ;  /* 0x0000e200ff007b82 */ /* 0x000f620000000800 */
[----:B------:R-:W-:Y:S02]  /*0a50*/  ISETP.GE.U32.AND P0, PT, R18, 0x4, PT ;  /* 0x000000041200780c */ /* 0x000fe40003f06070 */
[----:B-----5:R-:W-:-:S04]  /*0a60*/  LOP3.LUT R20, R0, 0x3, RZ, 0xc0, !PT ;  /* 0x0000000300147812 */ /* 0x020fc800078ec0ff */
[----:B------:R-:W-:-:S07]  /*0a70*/  ISETP.NE.AND P2, PT, R20, RZ, PT ;  /* 0x000000ff1400720c */ /* 0x000fce0003f45270 */
[----:B------:R-:W-:Y:S06]  /*0a80*/  @!P0 BRA `(.L_x_74) ;  /* 0x0000000000748947 */ /* 0x000fec0003800000 */
[----:B------:R-:W-:-:S04]  /*0a90*/  LEA R19, R8, R7, 0x7 ;  /* 0x0000000708137211 */ /* 0x000fc800078e38ff */
[----:B------:R-:W-:-:S13]  /*0aa0*/  ISETP.GE.AND P0, PT, R19, R6, PT ;  /* 0x000000061300720c */ /* 0x000fda0003f06270 */
[----:B0-----:R-:W-:-:S06]  /*0ab0*/  @!P0 IMAD.WIDE R10, R19, 0x4, R4 ;  /* 0x00000004130a8825 */ /* 0x001fcc00078e0204 */
[----:B------:R-:W5:Y:S01]  /*0ac0*/  @!P0 LDG.E R10, desc[UR4][R10.64] ;  /* 0x000000040a0a8981 */ /* 0x000f62000c1e1900 */
[C---:B------:R-:W-:Y:S01]  /*0ad0*/  IADD3 R17, PT, PT, R19.reuse, 0x80, RZ ;  /* 0x0000008013117810 */ /* 0x040fe20007ffe0ff */
[----:B-1234-:R-:W-:-:S03]  /*0ae0*/  @!P0 IMAD.WIDE R12, R19, 0x4, R2 ;  /* 0x00000004130c8825 */ /* 0x01efc600078e0202 */
[----:B------:R-:W-:-:S13]  /*0af0*/  ISETP.GE.AND P1, PT, R17, R6, PT ;  /* 0x000000061100720c */ /* 0x000fda0003f26270 */
[----:B------:R-:W-:-:S04]  /*0b00*/  @!P1 IMAD.WIDE R14, R17, 0x4, R4 ;  /* 0x00000004110e9825 */ /* 0x000fc800078e0204 */
[----:B-----5:R-:W-:-:S05]  /*0b10*/  @!P0 FADD R9, R10, R10 ;  /* 0x0000000a0a098221 */ /* 0x020fca0000000000 */
[----:B------:R0:W-:Y:S04]  /*0b20*/  @!P0 STG.E desc[UR4][R12.64], R9 ;  /* 0x000000090c008986 */ /* 0x0001e8000c101904 */
[----:B------:R-:W2:Y:S01]  /*0b30*/  @!P1 LDG.E R14, desc[UR4][R14.64] ;  /* 0x000000040e0e9981 */ /* 0x000ea2000c1e1900 */
[----:B------:R-:W-:Y:S02]  /*0b40*/  VIADD R23, R19, 0x100 ;  /* 0x0000010013177836 */ /* 0x000fe40000000000 */
[----:B------:R-:W-:-:S03]  /*0b50*/  @!P1 IMAD.WIDE R16, R17, 0x4, R2 ;  /* 0x0000000411109825 */ /* 0x000fc600078e0202 */
[----:B------:R-:W-:-:S13]  /*0b60*/  ISETP.GE.AND P0, PT, R23, R6, PT ;  /* 0x000000061700720c */ /* 0x000fda0003f06270 */
[----:B------:R-:W-:-:S04]  /*0b70*/  @!P0 IMAD.WIDE R10, R23, 0x4, R4 ;  /* 0x00000004170a8825 */ /* 0x000fc800078e0204 */
[----:B--2---:R-:W-:-:S05]  /*0b80*/  @!P1 FADD R21, R14, R14 ;  /* 0x0000000e0e159221 */ /* 0x004fca0000000000 */
[----:B------:R1:W-:Y:S04]  /*0b90*/  @!P1 STG.E desc[UR4][R16.64], R21 ;  /* 0x0000001510009986 */ /* 0x0003e8000c101904 */
[----:B------:R-:W2:Y:S01]  /*0ba0*/  @!P0 LDG.E R10, desc[UR4][R10.64] ;  /* 0x000000040a0a8981 */ /* 0x000ea2000c1e1900 */
[----:B------:R-:W-:Y:S01]  /*0bb0*/  IADD3 R19, PT, PT, R19, 0x180, RZ ;  /* 0x0000018013137810 */ /* 0x000fe20007ffe0ff */
[----:B0-----:R-:W-:-:S03]  /*0bc0*/  @!P0 IMAD.WIDE R12, R23, 0x4, R2 ;  /* 0x00000004170c8825 */ /* 0x001fc600078e0202 */
[----:B------:R-:W-:-:S13]  /*0bd0*/  ISETP.GE.AND P1, PT, R19, R6, PT ;  /* 0x000000061300720c */ /* 0x000fda0003f26270 */
[----:B------:R-:W-:-:S04]  /*0be0*/  @!P1 IMAD.WIDE R14, R19, 0x4, R4 ;  /* 0x00000004130e9825 */ /* 0x000fc800078e0204 */
[----:B--2---:R-:W-:-:S05]  /*0bf0*/  @!P0 FADD R9, R10, R10 ;  /* 0x0000000a0a098221 */ /* 0x004fca0000000000 */
[----:B------:R1:W-:Y:S04]  /*0c00*/  @!P0 STG.E desc[UR4][R12.64], R9 ;  /* 0x000000090c008986 */ /* 0x0003e8000c101904 */
[----:B------:R-:W2:Y:S01]  /*0c10*/  @!P1 LDG.E R14, desc[UR4][R14.64] ;  /* 0x000000040e0e9981 */ /* 0x000ea2000c1e1900 */
[----:B------:R-:W-:Y:S01]  /*0c20*/  @!P1 IMAD.WIDE R18, R19, 0x4, R2 ;  /* 0x0000000413129825 */ /* 0x000fe200078e0202 */
[----:B------:R-:W-:-:S03]  /*0c30*/  IADD3 R8, PT, PT, R8, 0x4, RZ ;  /* 0x0000000408087810 */ /* 0x000fc60007ffe0ff */
[----:B--2---:R-:W-:-:S05]  /*0c40*/  @!P1 FADD R23, R14, R14 ;  /* 0x0000000e0e179221 */ /* 0x004fca0000000000 */
[----:B------:R1:W-:Y:S02]  /*0c50*/  @!P1 STG.E desc[UR4][R18.64], R23 ;  /* 0x0000001712009986 */ /* 0x0003e4000c101904 */
.L_x_74:
[----:B------:R-:W-:Y:S05]  /*0c60*/  @!P2 EXIT ;  /* 0x000000000000a94d */ /* 0x000fea0003800000 */
[----:B------:R-:W-:Y:S02]  /*0c70*/  ISETP.NE.AND P0, PT, R20, 0x1, PT ;  /* 0x000000011400780c */ /* 0x000fe40003f05270 */
[----:B------:R-:W-:-:S04]  /*0c80*/  LOP3.LUT R0, R0, 0x1, RZ, 0xc0, !PT ;  /* 0x0000000100007812 */ /* 0x000fc800078ec0ff */
[----:B------:R-:W-:-:S07]  /*0c90*/  ISETP.NE.U32.AND P2, PT, R0, 0x1, PT ;  /* 0x000000010000780c */ /* 0x000fce0003f45070 */
[----:B------:R-:W-:Y:S06]  /*0ca0*/  @!P0 BRA `(.L_x_75) ;  /* 0x00000000003c8947 */ /* 0x000fec0003800000 */
[----:B01234-:R-:W-:-:S05]  /*0cb0*/  IMAD R13, R8, 0x80, R7 ;  /* 0x00000080080d7824 */ /* 0x01ffca00078e0207 */
[----:B------:R-:W-:-:S13]  /*0cc0*/  ISETP.GE.AND P0, PT, R13, R6, PT ;  /* 0x000000060d00720c */ /* 0x000fda0003f06270 */
[----:B------:R-:W-:-:S06]  /*0cd0*/  @!P0 IMAD.WIDE R10, R13, 0x4, R4 ;  /* 0x000000040d0a8825 */ /* 0x000fcc00078e0204 */
[----:B------:R-:W2:Y:S01]  /*0ce0*/  @!P0 LDG.E R10, desc[UR4][R10.64] ;  /* 0x000000040a0a8981 */ /* 0x000ea2000c1e1900 */
[C---:B------:R-:W-:Y:S01]  /*0cf0*/  IADD3 R17, PT, PT, R13.reuse, 0x80, RZ ;  /* 0x000000800d117810 */ /* 0x040fe20007ffe0ff */
[----:B------:R-:W-:-:S03]  /*0d00*/  @!P0 IMAD.WIDE R12, R13, 0x4, R2 ;  /* 0x000000040d0c8825 */ /* 0x000fc600078e0202 */
        /* <DEDUP_REMOVED lines=9> */
.L_x_75:
[----:B------:R-:W-:Y:S05]  /*0da0*/  @P2 EXIT ;  /* 0x000000000000294d */ /* 0x000fea0003800000 */
[----:B------:R-:W-:-:S05]  /*0db0*/  IMAD R7, R8, 0x80, R7 ;  /* 0x0000008008077824 */ /* 0x000fca00078e0207 */
[----:B------:R-:W-:-:S13]  /*0dc0*/  ISETP.GE.AND P0, PT, R7, R6, PT ;  /* 0x000000060700720c */ /* 0x000fda0003f06270 */
[----:B------:R-:W-:Y:S05]  /*0dd0*/  @P0 EXIT ;  /* 0x000000000000094d */ /* 0x000fea0003800000 */
[----:B------:R-:W-:-:S06]  /*0de0*/  IMAD.WIDE R4, R7, 0x4, R4 ;  /* 0x0000000407047825 */ /* 0x000fcc00078e0204 */
[----:B------:R-:W5:Y:S01]  /*0df0*/  LDG.E R4, desc[UR4][R4.64] ;  /* 0x0000000404047981 */ /* 0x000f62000c1e1900 */
[----:B------:R-:W-:-:S04]  /*0e00*/  IMAD.WIDE R2, R7, 0x4, R2 ;  /* 0x0000000407027825 */ /* 0x000fc800078e0202 */
[----:B-----5:R-:W-:-:S05]  /*0e10*/  FADD R7, R4, R4 ;  /* 0x0000000404077221 */ /* 0x020fca0000000000 */
[----:B------:R-:W-:Y:S01]  /*0e20*/  STG.E desc[UR4][R2.64], R7 ;  /* 0x0000000702007986 */ /* 0x000fe2000c101904 */
[----:B------:R-:W-:Y:S05]  /*0e30*/  EXIT ;  /* 0x000000000000794d */ /* 0x000fea0003800000 */
.L_x_57:
[----:B------:R-:W-:-:S13]  /*0e40*/  ISETP.GE.AND P0, PT, R0, 0x1, PT ;  /* 0x000000010000780c */ /* 0x000fda0003f06270 */
[----:B------:R-:W-:Y:S05]  /*0e50*/  @!P0 EXIT ;  /* 0x000000000000894d */ /* 0x000fea0003800000 */
[C---:B------:R-:W-:Y:S01]  /*0e60*/  ISETP.GE.U32.AND P1, PT, R0.reuse, 0x10, PT ;  /* 0x000000100000780c */ /* 0x040fe20003f26070 */
[----:B------:R-:W-:Y:S01]  /*0e70*/  HFMA2 R6, -RZ, RZ, 0, 0 ;  /* 0x00000000ff067431 */ /* 0x000fe200000001ff */
[----:B------:R-:W-:-:S04]  /*0e80*/  LOP3.LUT R20, R0, 0xf, RZ, 0xc0, !PT ;  /* 0x0000000f00147812 */ /* 0x000fc800078ec0ff */
[----:B------:R-:W-:-:S07]  /*0e90*/  ISETP.NE.AND P0, PT, R20, RZ, PT ;  /* 0x000000ff1400720c */ /* 0x000fce0003f05270 */
[----:B------:R-:W-:Y:S06]  /*0ea0*/  @!P1 BRA `(.L_x_76) ;  /* 0x0000000400189947 */ /* 0x000fec0003800000 */
[C---:B------:R-:W-:Y:S01]  /*0eb0*/  IMAD.WIDE.U32 R14, R7.reuse, 0x4, RZ ;  /* 0x00000004070e7825 */ /* 0x040fe200078e00ff */
[----:B------:R-:W-:Y:S02]  /*0ec0*/  LOP3.LUT R6, R0, 0x7ffffff0, RZ, 0xc0, !PT ;  /* 0x7ffffff000067812 */ /* 0x000fe400078ec0ff */
[----:B------:R-:W-:Y:S02]  /*0ed0*/  IADD3 R12, PT, PT, R7, 0x480, RZ ;  /* 0x00000480070c7810 */ /* 0x000fe40007ffe0ff */
[----:B------:R-:W-:Y:S01]  /*0ee0*/  LOP3.LUT R13, R14, 0x1000, RZ, 0xfc, !PT ;  /* 0x000010000e0d7812 */ /* 0x000fe200078efcff */
[----:B------:R-:W-:-:S07]  /*0ef0*/  IMAD.MOV R14, RZ, RZ, -R6 ;  /* 0x000000ffff0e7224 */ /* 0x000fce00078e0a06 */
.L_x_77:
[----:B------:R-:W-:-:S04]  /*0f00*/  IADD3 R10, P1, PT, R13, R4, RZ ;  /* 0x000000040d0a7210 */ /* 0x000fc80007f3e0ff */
[----:B0-----:R-:W-:-:S05]  /*0f10*/  IADD3.X R11, PT, PT, R15, R5, RZ, P1, !PT ;  /* 0x000000050f0b7210 */ /* 0x001fca0000ffe4ff */
[----:B------:R-:W2:Y:S01]  /*0f20*/  LDG.E R16, desc[UR4][R10.64+-0x1000] ;  /* 0xfff000040a107981 */ /* 0x000ea2000c1e1900 */
[----:B------:R-:W-:-:S04]  /*0f30*/  IADD3 R8, P1, PT, R13, R2, RZ ;  /* 0x000000020d087210 */ /* 0x000fc80007f3e0ff */
[----:B------:R-:W-:Y:S01]  /*0f40*/  IADD3.X R9, PT, PT, R15, R3, RZ, P1, !PT ;  /* 0x000000030f097210 */ /* 0x000fe20000ffe4ff */
[----:B--2---:R-:W-:-:S05]  /*0f50*/  FADD R17, R16, R16 ;  /* 0x0000001010117221 */ /* 0x004fca0000000000 */
[----:B------:R0:W-:Y:S04]  /*0f60*/  STG.E desc[UR4][R8.64+-0x1000], R17 ;  /* 0xfff0001108007986 */ /* 0x0001e8000c101904 */
[----:B------:R-:W2:Y:S02]  /*0f70*/  LDG.E R16, desc[UR4][R10.64+-0xe00] ;  /* 0xfff200040a107981 */ /* 0x000ea4000c1e1900 */
[----:B--2---:R-:W-:-:S05]  /*0f80*/  FADD R19, R16, R16 ;  /* 0x0000001010137221 */ /* 0x004fca0000000000 */
[----:B------:R-:W-:Y:S04]  /*0f90*/  STG.E desc[UR4][R8.64+-0xe00], R19 ;  /* 0xfff2001308007986 */ /* 0x000fe8000c101904 */
[----:B------:R-:W2:Y:S02]  /*0fa0*/  LDG.E R16, desc[UR4][R10.64+-0xc00] ;  /* 0xfff400040a107981 */ /* 0x000ea4000c1e1900 */
[----:B--2---:R-:W-:-:S05]  /*0fb0*/  FADD R21, R16, R16 ;  /* 0x0000001010157221 */ /* 0x004fca0000000000 */
[----:B------:R1:W-:Y:S04]  /*0fc0*/  STG.E desc[UR4][R8.64+-0xc00], R21 ;  /* 0xfff4001508007986 */ /* 0x0003e8000c101904 */
[----:B------:R-:W2:Y:S02]  /*0fd0*/  LDG.E R16, desc[UR4][R10.64+-0xa00] ;  /* 0xfff600040a107981 */ /* 0x000ea4000c1e1900 */
[----:B--2---:R-:W-:-:S05]  /*0fe0*/  FADD R23, R16, R16 ;  /* 0x0000001010177221 */ /* 0x004fca0000000000 */
[----:B------:R2:W-:Y:S04]  /*0ff0*/  STG.E desc[UR4][R8.64+-0xa00], R23 ;  /* 0xfff6001708007986 */ /* 0x0005e8000c101904 */
[----:B------:R-:W0:Y:S02]  /*1000*/  LDG.E R16, desc[UR4][R10.64+-0x800] ;  /* 0xfff800040a107981 */ /* 0x000e24000c1e1900 */
[----:B0-----:R-:W-:-:S05]  /*1010*/  FADD R17, R16, R16 ;  /* 0x0000001010117221 */ /* 0x001fca0000000000 */
[----:B------:R0:W-:Y:S04]  /*1020*/  STG.E desc[UR4][R8.64+-0x800], R17 ;  /* 0xfff8001108007986 */ /* 0x0001e8000c101904 */
[----:B------:R-:W3:Y:S02]  /*1030*/  LDG.E R16, desc[UR4][R10.64+-0x600] ;  /* 0xfffa00040a107981 */ /* 0x000ee4000c1e1900 */
[----:B---3--:R-:W-:-:S05]  /*1040*/  FADD R25, R16, R16 ;  /* 0x0000001010197221 */ /* 0x008fca0000000000 */
[----:B------:R3:W-:Y:S04]  /*1050*/  STG.E desc[UR4][R8.64+-0x600], R25 ;  /* 0xfffa001908007986 */ /* 0x0007e8000c101904 */
[----:B------:R-:W1:Y:S02]  /*1060*/  LDG.E R16, desc[UR4][R10.64+-0x400] ;  /* 0xfffc00040a107981 */ /* 0x000e64000c1e1900 */
[----:B-1----:R-:W-:-:S05]  /*1070*/  FADD R21, R16, R16 ;  /* 0x0000001010157221 */ /* 0x002fca0000000000 */
[----:B------:R1:W-:Y:S04]  /*1080*/  STG.E desc[UR4][R8.64+-0x400], R21 ;  /* 0xfffc001508007986 */ /* 0x0003e8000c101904 */
[----:B------:R-:W2:Y:S01]  /*1090*/  LDG.E R16, desc[UR4][R10.64+-0x200] ;  /* 0xfffe00040a107981 */ /* 0x000ea2000c1e1900 */
[----:B------:R-:W-:Y:S01]  /*10a0*/  MOV R19, 0x0 ;  /* 0x0000000000137802 */ /* 0x000fe20000000f00 */
[----:B------:R-:W-:Y:S02]  /*10b0*/  IMAD.MOV.U32 R18, RZ, RZ, 0x600 ;  /* 0x00000600ff127424 */ /* 0x000fe400078e00ff */
[----:B--2---:R-:W-:-:S05]  /*10c0*/  FADD R23, R16, R16 ;  /* 0x0000001010177221 */ /* 0x004fca0000000000 */
[----:B------:R2:W-:Y:S04]  /*10d0*/  STG.E desc[UR4][R8.64+-0x200], R23 ;  /* 0xfffe001708007986 */ /* 0x0005e8000c101904 */
[----:B------:R-:W3:Y:S01]  /*10e0*/  LDG.E R22, desc[UR4][R10.64] ;  /* 0x000000040a167981 */ /* 0x000ee2000c1e1900 */
[----:B------:R-:W-:-:S03]  /*10f0*/  IMAD.WIDE R18, R12, 0x4, R18 ;  /* 0x000000040c127825 */ /* 0x000fc600078e0212 */
[----:B------:R-:W-:-:S04]  /*1100*/  IADD3 R16, P1, PT, R18, R4, RZ ;  /* 0x0000000412107210 */ /* 0x000fc80007f3e0ff */
[----:B0-----:R-:W-:Y:S01]  /*1110*/  IADD3.X R17, PT, PT, R19, R5, RZ, P1, !PT ;  /* 0x0000000513117210 */ /* 0x001fe20000ffe4ff */
[----:B---3--:R-:W-:-:S05]  /*1120*/  FADD R25, R22, R22 ;  /* 0x0000001616197221 */ /* 0x008fca0000000000 */
[----:B------:R0:W-:Y:S04]  /*1130*/  STG.E desc[UR4][R8.64], R25 ;  /* 0x0000001908007986 */ /* 0x0001e8000c101904 */
[----:B-1----:R-:W3:Y:S01]  /*1140*/  LDG.E R21, desc[UR4][R16.64+-0x600] ;  /* 0xfffa000410157981 */ /* 0x002ee2000c1e1900 */
[----:B------:R-:W-:-:S05]  /*1150*/  IADD3 R18, P1, PT, R18, R2, RZ ;  /* 0x0000000212127210 */ /* 0x000fca0007f3e0ff */
[----:B------:R-:W-:Y:S02]  /*1160*/  IMAD.X R19, R19, 0x1, R3, P1 ;  /* 0x0000000113137824 */ /* 0x000fe400008e0603 */
[----:B---3--:R-:W-:-:S05]  /*1170*/  FADD R21, R21, R21 ;  /* 0x0000001515157221 */ /* 0x008fca0000000000 */
[----:B------:R1:W-:Y:S04]  /*1180*/  STG.E desc[UR4][R18.64+-0x600], R21 ;  /* 0xfffa001512007986 */ /* 0x0003e8000c101904 */
[----:B------:R-:W3:Y:S02]  /*1190*/  LDG.E R10, desc[UR4][R16.64+-0x400] ;  /* 0xfffc0004100a7981 */ /* 0x000ee4000c1e1900 */
[----:B---3--:R-:W-:-:S05]  /*11a0*/  FADD R11, R10, R10 ;  /* 0x0000000a0a0b7221 */ /* 0x008fca0000000000 */
[----:B------:R3:W-:Y:S04]  /*11b0*/  STG.E desc[UR4][R18.64+-0x400], R11 ;  /* 0xfffc000b12007986 */ /* 0x0007e8000c101904 */
[----:B------:R-:W2:Y:S02]  /*11c0*/  LDG.E R10, desc[UR4][R16.64+-0x200] ;  /* 0xfffe0004100a7981 */ /* 0x000ea4000c1e1900 */
[----:B--2---:R-:W-:-:S05]  /*11d0*/  FADD R23, R10, R10 ;  /* 0x0000000a0a177221 */ /* 0x004fca0000000000 */
[----:B------:R2:W-:Y:S04]  /*11e0*/  STG.E desc[UR4][R18.64+-0x200], R23 ;  /* 0xfffe001712007986 */ /* 0x0005e8000c101904 */
[----:B0-----:R-:W4:Y:S02]  /*11f0*/  LDG.E R8, desc[UR4][R16.64] ;  /* 0x0000000410087981 */ /* 0x001f24000c1e1900 */
[----:B----4-:R-:W-:-:S05]  /*1200*/  FADD R9, R8, R8 ;  /* 0x0000000808097221 */ /* 0x010fca0000000000 */
[----:B------:R0:W-:Y:S04]  /*1210*/  STG.E desc[UR4][R18.64], R9 ;  /* 0x0000000912007986 */ /* 0x0001e8000c101904 */
[----:B------:R-:W1:Y:S02]  /*1220*/  LDG.E R8, desc[UR4][R16.64+0x200] ;  /* 0x0002000410087981 */ /* 0x000e64000c1e1900 */
[----:B-1----:R-:W-:-:S05]  /*1230*/  FADD R21, R8, R8 ;  /* 0x0000000808157221 */ /* 0x002fca0000000000 */
[----:B------:R0:W-:Y:S04]  /*1240*/  STG.E desc[UR4][R18.64+0x200], R21 ;  /* 0x0002001512007986 */ /* 0x0001e8000c101904 */
[----:B------:R-:W3:Y:S02]  /*1250*/  LDG.E R8, desc[UR4][R16.64+0x400] ;  /* 0x0004000410087981 */ /* 0x000ee4000c1e1900 */
[----:B---3--:R-:W-:-:S05]  /*1260*/  FADD R11, R8, R8 ;  /* 0x00000008080b7221 */ /* 0x008fca0000000000 */
[----:B------:R0:W-:Y:S04]  /*1270*/  STG.E desc[UR4][R18.64+0x400], R11 ;  /* 0x0004000b12007986 */ /* 0x0001e8000c101904 */
[----:B------:R-:W2:Y:S01]  /*1280*/  LDG.E R8, desc[UR4][R16.64+0x600] ;  /* 0x0006000410087981 */ /* 0x000ea2000c1e1900 */
[----:B------:R-:W-:Y:S01]  /*1290*/  IADD3 R14, PT, PT, R14, 0x10, RZ ;  /* 0x000000100e0e7810 */ /* 0x000fe20007ffe0ff */
[----:B------:R-:W-:Y:S01]  /*12a0*/  VIADD R12, R12, 0x800 ;  /* 0x000008000c0c7836 */ /* 0x000fe20000000000 */
[----:B------:R-:W-:Y:S02]  /*12b0*/  IADD3 R13, P2, PT, R13, 0x2000, RZ ;  /* 0x000020000d0d7810 */ /* 0x000fe40007f5e0ff */
[----:B------:R-:W-:Y:S02]  /*12c0*/  ISETP.NE.AND P1, PT, R14, RZ, PT ;  /* 0x000000ff0e00720c */ /* 0x000fe40003f25270 */
[----:B------:R-:W-:Y:S01]  /*12d0*/  IADD3.X R15, PT, PT, RZ, R15, RZ, P2, !PT ;  /* 0x0000000fff0f7210 */ /* 0x000fe200017fe4ff */
[----:B--2---:R-:W-:-:S05]  /*12e0*/  FADD R23, R8, R8 ;  /* 0x0000000808177221 */ /* 0x004fca0000000000 */
[----:B------:R0:W-:Y:S05]  /*12f0*/  STG.E desc[UR4][R18.64+0x600], R23 ;  /* 0x0006001712007986 */ /* 0x0001ea000c101904 */
[----:B------:R-:W-:Y:S05]  /*1300*/  @P1 BRA `(.L_x_77) ;  /* 0xfffffff800fc1947 */ /* 0x000fea000383ffff */
.L_x_76:
[----:B------:R-:W-:Y:S05]  /*1310*/  @!P0 EXIT ;  /* 0x000000000000894d */ /* 0x000fea0003800000 */
[----:B------:R-:W-:Y:S02]  /*1320*/  ISETP.GE.U32.AND P0, PT, R20, 0x8, PT ;  /* 0x000000081400780c */ /* 0x000fe40003f06070 */
[----:B------:R-:W-:-:S04]  /*1330*/  LOP3.LUT R14, R0, 0x7, RZ, 0xc0, !PT ;  /* 0x00000007000e7812 */ /* 0x000fc800078ec0ff */
[----:B------:R-:W-:-:S07]  /*1340*/  ISETP.NE.AND P1, PT, R14, RZ, PT ;  /* 0x000000ff0e00720c */ /* 0x000fce0003f25270 */
[----:B------:R-:W-:Y:S06]  /*1350*/  @!P0 BRA `(.L_x_78) ;  /* 0x0000000000708947 */ /* 0x000fec0003800000 */
[----:B0-----:R-:W-:-:S05]  /*1360*/  LEA R11, R6, R7, 0x7 ;  /* 0x00000007060b7211 */ /* 0x001fca00078e38ff */
[----:B------:R-:W-:-:S05]  /*1370*/  IMAD.WIDE R8, R11, 0x4, R4 ;  /* 0x000000040b087825 */ /* 0x000fca00078e0204 */
[----:B------:R-:W2:Y:S01]  /*1380*/  LDG.E R12, desc[UR4][R8.64] ;  /* 0x00000004080c7981 */ /* 0x000ea2000c1e1900 */
[----:B------:R-:W-:-:S04]  /*1390*/  IMAD.WIDE R10, R11, 0x4, R2 ;  /* 0x000000040b0a7825 */ /* 0x000fc800078e0202 */
[----:B--2---:R-:W-:-:S05]  /*13a0*/  FADD R13, R12, R12 ;  /* 0x0000000c0c0d7221 */ /* 0x004fca0000000000 */
[----:B------:R0:W-:Y:S04]  /*13b0*/  STG.E desc[UR4][R10.64], R13 ;  /* 0x0000000d0a007986 */ /* 0x0001e8000c101904 */
[----:B------:R-:W2:Y:S02]  /*13c0*/  LDG.E R12, desc[UR4][R8.64+0x200] ;  /* 0x00020004080c7981 */ /* 0x000ea4000c1e1900 */
[----:B--2---:R-:W-:-:S05]  /*13d0*/  FADD R15, R12, R12 ;  /* 0x0000000c0c0f7221 */ /* 0x004fca0000000000 */
[----:B------:R1:W-:Y:S04]  /*13e0*/  STG.E desc[UR4][R10.64+0x200], R15 ;  /* 0x0002000f0a007986 */ /* 0x0003e8000c101904 */
[----:B------:R-:W2:Y:S02]  /*13f0*/  LDG.E R12, desc[UR4][R8.64+0x400] ;  /* 0x00040004080c7981 */ /* 0x000ea4000c1e1900 */
[----:B--2---:R-:W-:-:S05]  /*1400*/  FADD R17, R12, R12 ;  /* 0x0000000c0c117221 */ /* 0x004fca0000000000 */
[----:B------:R2:W-:Y:S04]  /*1410*/  STG.E desc[UR4][R10.64+0x400], R17 ;  /* 0x000400110a007986 */ /* 0x0005e8000c101904 */
[----:B------:R-:W3:Y:S02]  /*1420*/  LDG.E R12, desc[UR4][R8.64+0x600] ;  /* 0x00060004080c7981 */ /* 0x000ee4000c1e1900 */
[----:B---3--:R-:W-:-:S05]  /*1430*/  FADD R19, R12, R12 ;  /* 0x0000000c0c137221 */ /* 0x008fca0000000000 */
[----:B------:R3:W-:Y:S04]  /*1440*/  STG.E desc[UR4][R10.64+0x600], R19 ;  /* 0x000600130a007986 */ /* 0x0007e8000c101904 */
[----:B------:R-:W0:Y:S02]  /*1450*/  LDG.E R12, desc[UR4][R8.64+0x800] ;  /* 0x00080004080c7981 */ /* 0x000e24000c1e1900 */
[----:B0-----:R-:W-:-:S05]  /*1460*/  FADD R13, R12, R12 ;  /* 0x0000000c0c0d7221 */ /* 0x001fca0000000000 */
[----:B------:R4:W-:Y:S04]  /*1470*/  STG.E desc[UR4][R10.64+0x800], R13 ;  /* 0x0008000d0a007986 */ /* 0x0009e8000c101904 */
[----:B------:R-:W1:Y:S02]  /*1480*/  LDG.E R12, desc[UR4][R8.64+0xa00] ;  /* 0x000a0004080c7981 */ /* 0x000e64000c1e1900 */
[----:B-1----:R-:W-:-:S05]  /*1490*/  FADD R15, R12, R12 ;  /* 0x0000000c0c0f7221 */ /* 0x002fca0000000000 */
[----:B------:R4:W-:Y:S04]  /*14a0*/  STG.E desc[UR4][R10.64+0xa00], R15 ;  /* 0x000a000f0a007986 */ /* 0x0009e8000c101904 */
[----:B------:R-:W2:Y:S02]  /*14b0*/  LDG.E R12, desc[UR4][R8.64+0xc00] ;  /* 0x000c0004080c7981 */ /* 0x000ea4000c1e1900 */
[----:B--2---:R-:W-:-:S05]  /*14c0*/  FADD R17, R12, R12 ;  /* 0x0000000c0c117221 */ /* 0x004fca0000000000 */
[----:B------:R4:W-:Y:S04]  /*14d0*/  STG.E desc[UR4][R10.64+0xc00], R17 ;  /* 0x000c00110a007986 */ /* 0x0009e8000c101904 */
[----:B------:R-:W3:Y:S01]  /*14e0*/  LDG.E R12, desc[UR4][R8.64+0xe00] ;  /* 0x000e0004080c7981 */ /* 0x000ee2000c1e1900 */
[----:B------:R-:W-:Y:S01]  /*14f0*/  IADD3 R6, PT, PT, R6, 0x8, RZ ;  /* 0x0000000806067810 */ /* 0x000fe20007ffe0ff */
[----:B---3--:R-:W-:-:S05]  /*1500*/  FADD R19, R12, R12 ;  /* 0x0000000c0c137221 */ /* 0x008fca0000000000 */
[----:B------:R4:W-:Y:S02]  /*1510*/  STG.E desc[UR4][R10.64+0xe00], R19 ;  /* 0x000e00130a007986 */ /* 0x0009e4000c101904 */
.L_x_78:
[----:B------:R-:W-:Y:S05]  /*1520*/  @!P1 EXIT ;  /* 0x000000000000994d */ /* 0x000fea0003800000 */
[----:B------:R-:W-:Y:S02]  /*1530*/  ISETP.GE.U32.AND P0, PT, R14, 0x4, PT ;  /* 0x000000040e00780c */ /* 0x000fe40003f06070 */
[----:B------:R-:W-:-:S04]  /*1540*/  LOP3.LUT R12, R0, 0x3, RZ, 0xc0, !PT ;  /* 0x00000003000c7812 */ /* 0x000fc800078ec0ff */
[----:B------:R-:W-:-:S07]  /*1550*/  ISETP.NE.AND P1, PT, R12, RZ, PT ;  /* 0x000000ff0c00720c */ /* 0x000fce0003f25270 */
[----:B------:R-:W-:Y:S06]  /*1560*/  @!P0 BRA `(.L_x_79) ;  /* 0x0000000000408947 */ /* 0x000fec0003800000 */
[----:B0-----:R-:W-:-:S04]  /*1570*/  IMAD R9, R6, 0x80, R7 ;  /* 0x0000008006097824 */ /* 0x001fc800078e0207 */
[----:B----4-:R-:W-:-:S05]  /*1580*/  IMAD.WIDE R10, R9, 0x4, R4 ;  /* 0x00000004090a7825 */ /* 0x010fca00078e0204 */
        /* <DEDUP_REMOVED lines=10> */
[----:B------:R-:W2:Y:S01]  /*1630*/  LDG.E R0, desc[UR4][R10.64+0x600] ;  /* 0x000600040a007981 */ /* 0x000ea2000c1e1900 */
[----:B------:R-:W-:Y:S01]  /*1640*/  IADD3 R6, PT, PT, R6, 0x4, RZ ;  /* 0x0000000406067810 */ /* 0x000fe20007ffe0ff */
[----:B--2---:R-:W-:-:S05]  /*1650*/  FADD R19, R0, R0 ;  /* 0x0000000000137221 */ /* 0x004fca0000000000 */
[----:B------:R1:W-:Y:S02]  /*1660*/  STG.E desc[UR4][R8.64+0x600], R19 ;  /* 0x0006001308007986 */ /* 0x0003e4000c101904 */
.L_x_79:
[----:B------:R-:W-:Y:S05]  /*1670*/  @!P1 EXIT ;  /* 0x000000000000994d */ /* 0x000fea0003800000 */
[----:B0---4-:R-:W-:Y:S01]  /*1680*/  LEA R11, R6, R7, 0x7 ;  /* 0x00000007060b7211 */ /* 0x011fe200078e38ff */
[----:B------:R-:W-:-:S07]  /*1690*/  IMAD.MOV R0, RZ, RZ, -R12 ;  /* 0x000000ffff007224 */ /* 0x000fce00078e0a0c */
.L_x_80:
[----:B-1----:R-:W-:-:S06]  /*16a0*/  IMAD.WIDE R8, R11, 0x4, R4 ;  /* 0x000000040b087825 */ /* 0x002fcc00078e0204 */
[----:B------:R-:W2:Y:S01]  /*16b0*/  LDG.E R8, desc[UR4][R8.64] ;  /* 0x0000000408087981 */ /* 0x000ea2000c1e1900 */
[----:B------:R-:W-:Y:S01]  /*16c0*/  IADD3 R0, PT, PT, R0, 0x1, RZ ;  /* 0x0000000100007810 */ /* 0x000fe20007ffe0ff */
[----:B0-----:R-:W-:-:S03]  /*16d0*/  IMAD.WIDE R6, R11, 0x4, R2 ;  /* 0x000000040b067825 */ /* 0x001fc600078e0202 */
[----:B------:R-:W-:Y:S01]  /*16e0*/  ISETP.NE.AND P0, PT, R0, RZ, PT ;  /* 0x000000ff0000720c */ /* 0x000fe20003f05270 */
[----:B--2---:R-:W-:-:S05]  /*16f0*/  FADD R13, R8, R8 ;  /* 0x00000008080d7221 */ /* 0x004fca0000000000 */
[----:B------:R0:W-:Y:S07]  /*1700*/  STG.E desc[UR4][R6.64], R13 ;  /* 0x0000000d06007986 */ /* 0x0001ee000c101904 */
[----:B------:R-:W-:Y:S05]  /*1710*/  @!P0 EXIT ;  /* 0x000000000000894d */ /* 0x000fea0003800000 */
[----:B------:R-:W-:Y:S01]  /*1720*/  IADD3 R11, PT, PT, R11, 0x80, RZ ;  /* 0x000000800b0b7810 */ /* 0x000fe20007ffe0ff */
[----:B------:R-:W-:Y:S06]  /*1730*/  BRA `(.L_x_80) ;  /* 0xfffffffc00d87947 */ /* 0x000fec000383ffff */
.L_x_81:
        /* <DEDUP_REMOVED lines=12> */
.L_x_105:


//--------------------- .text._ZN3cub18CUB_300001_SM_10006detail9transform16transform_kernelINS2_10policy_hubILb1EN4cuda3std3__45tupleIJN6thrust24THRUST_300001_SM_1000_NS6detail15normal_iteratorINSA_10device_ptrIfEEEEEEEE10policy1000Ei15multiply_by_twoSF_JPfEEEvT0_iT1_T2_DpNS2_10kernel_argIT3_EE --------------------------
	.section	.text._ZN3cub18CUB_300001_SM_10006detail9transform16transform_kernelINS2_10policy_hubILb1EN4cuda3std3__45tupleIJN6thrust24THRUST_300001_SM_1000_NS6detail15normal_iteratorINSA_10device_ptrIfEEEEEEEE10policy1000Ei15multiply_by_twoSF_JPfEEEvT0_iT1_T2_DpNS2_10kernel_argIT3_EE,"ax",@progbits
	.align	128
        .global         _ZN3cub18CUB_300001_SM_10006detail9transform16transform_kernelINS2_10policy_hubILb1EN4cuda3std3__45tupleIJN6thrust24THRUST_300001_SM_1000_NS6detail15normal_iteratorINSA_10device_ptrIfEEEEEEEE10policy1000Ei15multiply_by_twoSF_JPfEEEvT0_iT1_T2_DpNS2_10kernel_argIT3_EE
        .type           _ZN3cub18CUB_300001_SM_10006detail9transform16transform_kernelINS2_10policy_hubILb1EN4cuda3std3__45tupleIJN6thrust24THRUST_300001_SM_1000_NS6detail15normal_iteratorINSA_10device_ptrIfEEEEEEEE10policy1000Ei15multiply_by_twoSF_JPfEEEvT0_iT1_T2_DpNS2_10kernel_argIT3_EE,@function
        .size           _ZN3cub18CUB_300001_SM_10006detail9transform16transform_kernelINS2_10policy_hubILb1EN4cuda3std3__45tupleIJN6thrust24THRUST_300001_SM_1000_NS6detail15normal_iteratorINSA_10device_ptrIfEEEEEEEE10policy1000Ei15multiply_by_twoSF_JPfEEEvT0_iT1_T2_DpNS2_10kernel_argIT3_EE,(.L_x_106 - _ZN3cub18CUB_300001_SM_10006detail9transform16transform_kernelINS2_10policy_hubILb1EN4cuda3std3__45tupleIJN6thrust24THRUST_300001_SM_1000_NS6detail15normal_iteratorINSA_10device_ptrIfEEEEEEEE10policy1000Ei15multiply_by_twoSF_JPfEEEvT0_iT1_T2_DpNS2_10kernel_argIT3_EE)
        .other          _ZN3cub18CUB_300001_SM_10006detail9transform16transform_kernelINS2_10policy_hubILb1EN4cuda3std3__45tupleIJN6thrust24THRUST_300001_SM_1000_NS6detail15normal_iteratorINSA_10device_ptrIfEEEEEEEE10policy1000Ei15multiply_by_twoSF_JPfEEEvT0_iT1_T2_DpNS2_10kernel_argIT3_EE,@"STO_CUDA_ENTRY STV_DEFAULT"
_ZN3cub18CUB_300001_SM_10006detail9transform16transform_kernelINS2_10policy_hubILb1EN4cuda3std3__45tupleIJN6thrust24THRUST_300001_SM_1000_NS6detail15normal_iteratorINSA_10device_ptrIfEEEEEEEE10policy1000Ei15multiply_by_twoSF_JPfEEEvT0_iT1_T2_DpNS2_10kernel_argIT3_EE:
.text._ZN3cub18CUB_300001_SM_10006detail9transform16transform_kernelINS2_10policy_hubILb1EN4cuda3std3__45tupleIJN6thrust24THRUST_300001_SM_1000_NS6detail15normal_iteratorINSA_10device_ptrIfEEEEEEEE10policy1000Ei15multiply_by_twoSF_JPfEEEvT0_iT1_T2_DpNS2_10kernel_argIT3_EE:
[----:B------:R-:W-:Y:S08]  /*0000*/  LDC R1, c[0x0][0x37c] ;  /* 0x0000df00ff017b82 */ /* 0x000ff00000000800 */
[----:B------:R-:W0:Y:S01]  /*0010*/  LDC.64 R8, c[0x0][0x380] ;  /* 0x0000e000ff087b82 */ /* 0x000e220000000a00 */
[----:B------:R-:W1:Y:S01]  /*0020*/  S2R R0, SR_TID.X ;  /* 0x0000000000007919 */ /* 0x000e620000002100 */
[----:B------:R-:W2:Y:S01]  /*0030*/  LDCU.64 UR6, c[0x0][0x358] ;  /* 0x00006b00ff0677ac */ /* 0x000ea20008000a00 */
[----:B------:R-:W-:Y:S05]  /*0040*/  BSSY.RECONVERGENT B0, `(.L_x_82) ;  /* 0x0000016000007945 */ /* 0x000fea0003800200 */
[----:B------:R-:W3:Y:S08]  /*0050*/  S2UR UR4, SR_CTAID.X ;  /* 0x00000000000479c3 */ /* 0x000ef00000002500 */
[----:B------:R-:W4:Y:S01]  /*0060*/  LDC.64 R2, c[0x0][0x398] ;  /* 0x0000e600ff027b82 */ /* 0x000f220000000a00 */
[----:B0-----:R-:W-:-:S07]  /*0070*/  SHF.L.U32 R7, R9, 0x7, RZ ;  /* 0x0000000709077819 */ /* 0x001fce00000006ff */
[----:B------:R-:W0:Y:S01]  /*0080*/  LDC.64 R4, c[0x0][0x390] ;  /* 0x0000e400ff047b82 */ /* 0x000e220000000a00 */
[----:B---3--:R-:W-:Y:S01]  /*0090*/  IMAD R13, R7, UR4, RZ ;  /* 0x00000004070d7c24 */ /* 0x008fe2000f8e02ff */
[----:B-1----:R-:W-:-:S04]  /*00a0*/  SHF.L.U32 R15, R0, 0x7, RZ ;  /* 0x00000007000f7819 */ /* 0x002fc800000006ff */
[----:B------:R-:W-:-:S04]  /*00b0*/  IADD3 R8, PT, PT, -R13, R8, RZ ;  /* 0x000000080d087210 */ /* 0x000fc80007ffe1ff */
[CC--:B------:R-:W-:Y:S02]  /*00c0*/  VIMNMX R6, PT, PT, R7.reuse, R8.reuse, PT ;  /* 0x0000000807067248 */ /* 0x0c0fe40003fe0100 */
[----:B------:R-:W-:Y:S02]  /*00d0*/  ISETP.GT.AND P0, PT, R7, R8, PT ;  /* 0x000000080700720c */ /* 0x000fe40003f04270 */
[----:B------:R-:W-:-:S04]  /*00e0*/  SHF.L.U32 R12, R6, 0x2, RZ ;  /* 0x00000002060c7819 */ /* 0x000fc800000006ff */
[----:B------:R-:W-:-:S13]  /*00f0*/  ISETP.GE.AND P1, PT, R15, R12, PT ;  /* 0x0000000c0f00720c */ /* 0x000fda0003f26270 */
[----:B--2-4-:R-:W-:Y:S05]  /*0100*/  @P1 BRA `(.L_x_83) ;  /* 0x0000000000241947 */ /* 0x014fea0003800000 */
[----:B------:R-:W1:Y:S02]  /*0110*/  LDC.64 R10, c[0x0][0x398] ;  /* 0x0000e600ff0a7b82 */ /* 0x000e640000000a00 */
[----:B-1----:R-:W-:-:S04]  /*0120*/  IMAD.WIDE.U32 R10, R0, 0x80, R10 ;  /* 0x00000080000a7825 */ /* 0x002fc800078e000a */
[----:B------:R-:W-:-:S07]  /*0130*/  IMAD.WIDE R10, R13, 0x4, R10 ;  /* 0x000000040d0a7825 */ /* 0x000fce00078e020a */
.L_x_84:
[----:B------:R-:W-:Y:S01]  /*0140*/  VIADD R15, R15, 0x4000 ;  /* 0x000040000f0f7836 */ /* 0x000fe20000000000 */
[----:B------:R1:W-:Y:S04]  /*0150*/  CCTL.E.PF2 [R10] ;  /* 0x000000000a00798f */ /* 0x0003e80000800100 */
[----:B------:R-:W-:Y:S02]  /*0160*/  ISETP.GE.AND P1, PT, R15, R12, PT ;  /* 0x0000000c0f00720c */ /* 0x000fe40003f26270 */
[----:B-1----:R-:W-:-:S04]  /*0170*/  IADD3 R10, P2, PT, R10, 0x4000, RZ ;  /* 0x000040000a0a7810 */ /* 0x002fc80007f5e0ff */
[----:B------:R-:W-:-:S07]  /*0180*/  IADD3.X R11, PT, PT, RZ, R11, RZ, P2, !PT ;  /* 0x0000000bff0b7210 */ /* 0x000fce00017fe4ff */
[----:B------:R-:W-:Y:S05]  /*0190*/  @!P1 BRA `(.L_x_84) ;  /* 0xfffffffc00e89947 */ /* 0x000fea000383ffff */
.L_x_83:
[----:B------:R-:W-:Y:S05]  /*01a0*/  BSYNC.RECONVERGENT B0 ;  /* 0x0000000000007941 */ /* 0x000fea0003800200 */
.L_x_82:
[----:B------:R-:W-:-:S04]  /*01b0*/  IMAD.WIDE R2, R13, 0x4, R2 ;  /* 0x000000040d027825 */ /* 0x000fc800078e0202 */
[----:B0-----:R-:W-:Y:S01]  /*01c0*/  IMAD.WIDE R4, R13, 0x4, R4 ;  /* 0x000000040d047825 */ /* 0x001fe200078e0204 */
[----:B------:R-:W-:Y:S06]  /*01d0*/  @P0 BRA `(.L_x_85) ;  /* 0x0000000800440947 */ /* 0x000fec0003800000 */
        /* <DEDUP_REMOVED lines=10> */
[----:B------:R-:W-:Y:S02]  /*0280*/  LOP3.LUT R13, R14, 0x1000, RZ, 0xfc, !PT ;  /* 0x000010000e0d7812 */ /* 0x000fe400078efcff */
[----:B------:R-:W-:-:S07]  /*0290*/  IADD3 R12, PT, PT, -R7, RZ, RZ ;  /* 0x000000ff070c7210 */ /* 0x000fce0007ffe1ff */
.L_x_87:
[----:B------:R-:W-:-:S05]  /*02a0*/  IADD3 R10, P1, PT, R2, R13, RZ ;  /* 0x0000000d020a7210 */ /* 0x000fca0007f3e0ff */
[----:B0-----:R-:W-:-:S05]  /*02b0*/  IMAD.X R11, R3, 0x1, R15, P1 ;  /* 0x00000001030b7824 */ /* 0x001fca00008e060f */
        /* <DEDUP_REMOVED lines=24> */
[----:B------:R-:W-:Y:S01]  /*0440*/  HFMA2 R19, -RZ, RZ, 0, 0 ;  /* 0x00000000ff137431 */ /* 0x000fe200000001ff */
[----:B------:R-:W-:Y:S01]  /*0450*/  MOV R18, 0x600 ;  /* 0x0000060000127802 */ /* 0x000fe20000000f00 */
        /* <DEDUP_REMOVED lines=8> */
[----:B------:R-:W1:Y:S01]  /*04e0*/  LDG.E R14, desc[UR6][R16.64+-0x600] ;  /* 0xfffa0006100e7981 */ /* 0x000e62000c1e1900 */
[----:B------:R-:W-:-:S05]  /*04f0*/  IADD3 R18, P1, PT, R4, R18, RZ ;  /* 0x0000001204127210 */ /* 0x000fca0007f3e0ff */
[----:B------:R-:W-:Y:S02]  /*0500*/  IMAD.X R19, R5, 0x1, R19, P1 ;  /* 0x0000000105137824 */ /* 0x000fe400008e0613 */
[----:B-1----:R-:W-:-:S05]  /*0510*/  FADD R21, R14, R14 ;  /* 0x0000000e0e157221 */ /* 0x002fca0000000000 */
        /* <DEDUP_REMOVED lines=17> */
[----:B------:R-:W-:Y:S02]  /*0630*/  IADD3 R12, PT, PT, R12, 0x10, RZ ;  /* 0x000000100c0c7810 */ /* 0x000fe40007ffe0ff */
[----:B------:R-:W-:Y:S02]  /*0640*/  IADD3 R13, P2, PT, R13, 0x2000, RZ ;  /* 0x000020000d0d7810 */ /* 0x000fe40007f5e0ff */
[----:B------:R-:W-:Y:S02]  /*0650*/  ISETP.NE.AND P1, PT, R12, RZ, PT ;  /* 0x000000ff0c00720c */ /* 0x000fe40003f25270 */
[----:B------:R-:W-:-:S02]  /*0660*/  IADD3.X R15, PT, PT, RZ, R15, RZ, P2, !PT ;  /* 0x0000000fff0f7210 */ /* 0x000fc400017fe4ff */
[----:B------:R-:W-:Y:S01]  /*0670*/  IADD3 R6, PT, PT, R6, 0x800, RZ ;  /* 0x0000080006067810 */ /* 0x000fe20007ffe0ff */
[----:B--2---:R-:W-:-:S05]  /*0680*/  FADD R23, R8, R8 ;  /* 0x0000000808177221 */ /* 0x004fca0000000000 */
[----:B------:R0:W-:Y:S03]  /*0690*/  STG.E desc[UR6][R18.64+0x600], R23 ;  /* 0x0006001712007986 */ /* 0x0001e6000c101906 */
[----:B------:R-:W-:Y:S05]  /*06a0*/  @P1 BRA `(.L_x_87) ;  /* 0xfffffff800fc1947 */ /* 0x000fea000383ffff */
.L_x_86:
[----:B------:R-:W-:Y:S05]  /*06b0*/  @!P0 EXIT ;  /* 0x000000000000894d */ /* 0x000fea0003800000 */
[----:B------:R-:W1:Y:S01]  /*06c0*/  LDCU UR4, c[0x0][0x384] ;  /* 0x00007080ff0477ac */ /* 0x000e620008000800 */
[----:B------:R-:W-:Y:S01]  /*06d0*/  ISETP.GE.U32.AND P0, PT, R20, 0x8, PT ;  /* 0x000000081400780c */ /* 0x000fe20003f06070 */
[----:B-1----:R-:W-:-:S06]  /*06e0*/  ULOP3.LUT UR5, UR4, 0x7, URZ, 0xc0, !UPT ;  /* 0x0000000704057892 */ /* 0x002fcc000f8ec0ff */
[----:B------:R-:W-:-:S06]  /*06f0*/  ISETP.NE.AND P1, PT, RZ, UR5, PT ;  /* 0x00000005ff007c0c */ /* 0x000fcc000bf25270 */
[----:B------:R-:W-:Y:S07]  /*0700*/  @!P0 BRA `(.L_x_88) ;  /* 0x0000000000708947 */ /* 0x000fee0003800000 */
        /* <DEDUP_REMOVED lines=25> */
[----:B------:R-:W-:Y:S02]  /*08a0*/  VIADD R7, R7, 0x8 ;  /* 0x0000000807077836 */ /* 0x000fe40000000000 */
[----:B---3--:R-:W-:-:S05]  /*08b0*/  FADD R19, R6, R6 ;  /* 0x0000000606137221 */ /* 0x008fca0000000000 */
[----:B------:R4:W-:Y:S02]  /*08c0*/  STG.E desc[UR6][R10.64+0xe00], R19 ;  /* 0x000e00130a007986 */ /* 0x0009e4000c101906 */
.L_x_88:
[----:B------:R-:W-:Y:S05]  /*08d0*/  @!P1 EXIT ;  /* 0x000000000000994d */ /* 0x000fea0003800000 */
[----:B------:R-:W-:Y:S02]  /*08e0*/  UISETP.GE.U32.AND UP0, UPT, UR5, 0x4, UPT ;  /* 0x000000040500788c */ /* 0x000fe4000bf06070 */
[----:B------:R-:W-:-:S06]  /*08f0*/  ULOP3.LUT UR4, UR4, 0x3, URZ, 0xc0, !UPT ;  /* 0x0000000304047892 */ /* 0x000fcc000f8ec0ff */
[----:B------:R-:W-:Y:S01]  /*0900*/  ISETP.NE.AND P0, PT, RZ, UR4, PT ;  /* 0x00000004ff007c0c */ /* 0x000fe2000bf05270 */
[----:B------:R-:W-:-:S12]  /*0910*/  BRA.U !UP0, `(.L_x_89) ;  /* 0x0000000108407547 */ /* 0x000fd8000b800000 */
[----:B0---4-:R-:W-:-:S05]  /*0920*/  LEA R11, R7, R0, 0x7 ;  /* 0x00000000070b7211 */ /* 0x011fca00078e38ff */
        /* <DEDUP_REMOVED lines=15> */
.L_x_89:
[----:B------:R-:W-:Y:S05]  /*0a20*/  @!P0 EXIT ;  /* 0x000000000000894d */ /* 0x000fea0003800000 */
[----:B01--4-:R-:W-:Y:S01]  /*0a30*/  LEA R11, R7, R0, 0x7 ;  /* 0x00000000070b7211 */ /* 0x013fe200078e38ff */
[----:B------:R-:W-:-:S12]  /*0a40*/  UIADD3 UR4, UPT, UPT, -UR4, URZ, URZ ;  /* 0x000000ff04047290 */ /* 0x000fd8000fffe1ff */
.L_x_90:
[----:B------:R-:W-:-:S06]  /*0a50*/  IMAD.WIDE R8, R11, 0x4, R2 ;  /* 0x000000040b087825 */ /* 0x000fcc00078e0202 */
[----:B------:R-:W2:Y:S01]  /*0a60*/  LDG.E R8, desc[UR6][R8.64] ;  /* 0x0000000608087981 */ /* 0x000ea2000c1e1900 */
[C---:B0-----:R-:W-:Y:S01]  /*0a70*/  IMAD.WIDE R6, R11.reuse, 0x4, R4 ;  /* 0x000000040b067825 */ /* 0x041fe200078e0204 */
[----:B------:R-:W-:Y:S01]  /*0a80*/  UIADD3 UR4, UPT, UPT, UR4, 0x1, URZ ;  /* 0x0000000104047890 */ /* 0x000fe2000fffe0ff */
[----:B------:R-:W-:-:S03]  /*0a90*/  IADD3 R11, PT, PT, R11, 0x80, RZ ;  /* 0x000000800b0b7810 */ /* 0x000fc60007ffe0ff */
[----:B------:R-:W-:Y:S01]  /*0aa0*/  UISETP.NE.AND UP0, UPT, UR4, URZ, UPT ;  /* 0x000000ff0400728c */ /* 0x000fe2000bf05270 */
[----:B--2---:R-:W-:-:S05]  /*0ab0*/  FADD R13, R8, R8 ;  /* 0x00000008080d7221 */ /* 0x004fca0000000000 */
[----:B------:R0:W-:Y:S03]  /*0ac0*/  STG.E desc[UR6][R6.64], R13 ;  /* 0x0000000d06007986 */ /* 0x0001e6000c101906 */
[----:B------:R-:W-:Y:S05]  /*0ad0*/  BRA.U UP0, `(.L_x_90) ;  /* 0xfffffffd00dc7547 */ /* 0x000fea000b83ffff */
[----:B------:R-:W-:Y:S05]  /*0ae0*/  EXIT ;  /* 0x000000000000794d */ /* 0x000fea0003800000 */
.L_x_85:
[----:B------:R-:W-:-:S13]  /*0af0*/  ISETP.GE.AND P0, PT, R9, 0x1, PT ;  /* 0x000000010900780c */ /* 0x000fda0003f06270 */
[----:B------:R-:W-:Y:S05]  /*0b00*/  @!P0 EXIT ;  /* 0x000000000000894d */ /* 0x000fea0003800000 */
[C---:B------:R-:W-:Y:S01]  /*0b10*/  ISETP.GE.U32.AND P0, PT, R9.reuse, 0x8, PT ;  /* 0x000000080900780c */ /* 0x040fe20003f06070 */
[----:B------:R-:W-:Y:S01]  /*0b20*/  IMAD.MOV.U32 R7, RZ, RZ, RZ ;  /* 0x000000ffff077224 */ /* 0x000fe200078e00ff */
[----:B------:R-:W-:-:S11]  /*0b30*/  LOP3.LUT R20, R9, 0x7, RZ, 0xc0, !PT ;  /* 0x0000000709147812 */ /* 0x000fd600078ec0ff */
[----:B------:R-:W-:Y:S05]  /*0b40*/  @!P0 BRA `(.L_x_91) ;  /* 0x0000000000d08947 */ /* 0x000fea0003800000 */
[----:B------:R-:W-:Y:S02]  /*0b50*/  LOP3.LUT R7, R9, 0x7ffffff8, RZ, 0xc0, !PT ;  /* 0x7ffffff809077812 */ /* 0x000fe400078ec0ff */
[----:B------:R-:W-:-:S07]  /*0b60*/  MOV R12, RZ ;  /* 0x000000ff000c7202 */ /* 0x000fce0000000f00 */
.L_x_94:
[----:B0-----:R-:W-:-:S04]  /*0b70*/  LEA R13, R12, R0, 0x7 ;  /* 0x000000000c0d7211 */ /* 0x001fc800078e38ff */
        /* <DEDUP_REMOVED lines=10> */
[----:B------:R-:W-:Y:S01]  /*0c20*/  IADD3 R21, PT, PT, R13, 0x100, RZ ;  /* 0x000001000d157810 */ /* 0x000fe20007ffe0ff */
[----:B------:R-:W-:-:S03]  /*0c30*/  IMAD.WIDE R10, R11, 0x4, R4 ;  /* 0x000000040b0a7825 */ /* 0x000fc600078e0204 */
[----:B------:R-:W-:Y:S01]  /*0c40*/  ISETP.GE.AND P0, PT, R21, R6, PT ;  /* 0x000000061500720c */ /* 0x000fe20003f06270 */
[----:B------:R-:W-:Y:S02]  /*0c50*/  VIADD R21, R13, 0x180 ;  /* 0x000001800d157836 */ /* 0x000fe40000000000 */
[----:B--2---:R-:W-:-:S05]  /*0c60*/  @!P1 FADD R15, R18, R18 ;  /* 0x00000012120f9221 */ /* 0x004fca0000000000 */
[----:B------:R1:W-:Y:S05]  /*0c70*/  @!P1 STG.E desc[UR6][R10.64], R15 ;  /* 0x0000000f0a009986 */ /* 0x0003ea000c101906 */
[----:B------:R-:W2:Y:S01]  /*0c80*/  @!P0 LDG.E R14, desc[UR6][R8.64+0x200] ;  /* 0x00020006080e8981 */ /* 0x000ea2000c1e1900 */
[----:B------:R-:W-:Y:S02]  /*0c90*/  ISETP.GE.AND P1, PT, R21, R6, PT ;  /* 0x000000061500720c */ /* 0x000fe40003f26270 */
[----:B0-----:R-:W-:Y:S01]  /*0ca0*/  IADD3 R17, PT, PT, R13, 0x200, RZ ;  /* 0x000002000d117810 */ /* 0x001fe20007ffe0ff */
[----:B--2---:R-:W-:-:S05]  /*0cb0*/  @!P0 FADD R21, R14, R14 ;  /* 0x0000000e0e158221 */ /* 0x004fca0000000000 */
[----:B------:R-:W-:Y:S05]  /*0cc0*/  @!P0 STG.E desc[UR6][R10.64+0x200], R21 ;  /* 0x000200150a008986 */ /* 0x000fea000c101906 */
[----:B------:R-:W2:Y:S01]  /*0cd0*/  @!P1 LDG.E R14, desc[UR6][R8.64+0x400] ;  /* 0x00040006080e9981 */ /* 0x000ea2000c1e1900 */
[----:B------:R-:W-:Y:S02]  /*0ce0*/  ISETP.GE.AND P0, PT, R17, R6, PT ;  /* 0x000000061100720c */ /* 0x000fe40003f06270 */
[----:B-1----:R-:W-:Y:S01]  /*0cf0*/  IADD3 R15, PT, PT, R13, 0x280, RZ ;  /* 0x000002800d0f7810 */ /* 0x002fe20007ffe0ff */
[----:B--2---:R-:W-:-:S05]  /*0d00*/  @!P1 FADD R17, R14, R14 ;  /* 0x0000000e0e119221 */ /* 0x004fca0000000000 */
[----:B------:R0:W-:Y:S05]  /*0d10*/  @!P1 STG.E desc[UR6][R10.64+0x400], R17 ;  /* 0x000400110a009986 */ /* 0x0001ea000c101906 */
[----:B------:R-:W2:Y:S01]  /*0d20*/  @!P0 LDG.E R14, desc[UR6][R8.64+0x600] ;  /* 0x00060006080e8981 */ /* 0x000ea2000c1e1900 */
[----:B------:R-:W-:Y:S02]  /*0d30*/  ISETP.GE.AND P1, PT, R15, R6, PT ;  /* 0x000000060f00720c */ /* 0x000fe40003f26270 */
[----:B------:R-:W-:Y:S01]  /*0d40*/  IADD3 R19, PT, PT, R13, 0x300, RZ ;  /* 0x000003000d137810 */ /* 0x000fe20007ffe0ff */
[----:B--2---:R-:W-:-:S05]  /*0d50*/  @!P0 FADD R15, R14, R14 ;  /* 0x0000000e0e0f8221 */ /* 0x004fca0000000000 */
[----:B------:R1:W-:Y:S05]  /*0d60*/  @!P0 STG.E desc[UR6][R10.64+0x600], R15 ;  /* 0x0006000f0a008986 */ /* 0x0003ea000c101906 */
[----:B------:R-:W2:Y:S01]  /*0d70*/  @!P1 LDG.E R14, desc[UR6][R8.64+0x800] ;  /* 0x00080006080e9981 */ /* 0x000ea2000c1e1900 */
[----:B------:R-:W-:Y:S01]  /*0d80*/  ISETP.GE.AND P0, PT, R19, R6, PT ;  /* 0x000000061300720c */ /* 0x000fe20003f06270 */
[----:B--2---:R-:W-:-:S05]  /*0d90*/  @!P1 FADD R19, R14, R14 ;  /* 0x0000000e0e139221 */ /* 0x004fca0000000000 */
[----:B------:R1:W-:Y:S07]  /*0da0*/  @!P1 STG.E desc[UR6][R10.64+0x800], R19 ;  /* 0x000800130a009986 */ /* 0x0003ee000c101906 */
[----:B------:R-:W0:Y:S01]  /*0db0*/  @!P0 LDG.E R14, desc[UR6][R8.64+0xa00] ;  /* 0x000a0006080e8981 */ /* 0x000e22000c1e1900 */
[----:B------:R-:W-:Y:S01]  /*0dc0*/  IADD3 R13, PT, PT, R13, 0x380, RZ ;  /* 0x000003800d0d7810 */ /* 0x000fe20007ffe0ff */
[----:B------:R-:W-:Y:S01]  /*0dd0*/  VIADD R12, R12, 0x8 ;  /* 0x000000080c0c7836 */ /* 0x000fe20000000000 */
[----:B------:R-:W-:Y:S04]  /*0de0*/  BSSY.RECONVERGENT B0, `(.L_x_92) ;  /* 0x0000009000007945 */ /* 0x000fe80003800200 */
[----:B------:R-:W-:Y:S01]  /*0df0*/  ISETP.NE.AND P1, PT, R12, R7, PT ;  /* 0x000000070c00720c */ /* 0x000fe20003f25270 */
[----:B0-----:R-:W-:-:S05]  /*0e00*/  @!P0 FADD R17, R14, R14 ;  /* 0x0000000e0e118221 */ /* 0x001fca0000000000 */
[----:B------:R1:W-:Y:S01]  /*0e10*/  @!P0 STG.E desc[UR6][R10.64+0xa00], R17 ;  /* 0x000a00110a008986 */ /* 0x0003e2000c101906 */
[----:B------:R-:W-:-:S13]  /*0e20*/  ISETP.GE.AND P0, PT, R13, R6, PT ;  /* 0x000000060d00720c */ /* 0x000fda0003f06270 */
[----:B-1----:R-:W-:Y:S05]  /*0e30*/  @P0 BRA `(.L_x_93) ;  /* 0x00000000000c0947 */ /* 0x002fea0003800000 */
[----:B------:R-:W2:Y:S02]  /*0e40*/  LDG.E R8, desc[UR6][R8.64+0xc00] ;  /* 0x000c000608087981 */ /* 0x000ea4000c1e1900 */
[----:B--2---:R-:W-:-:S05]  /*0e50*/  FADD R13, R8, R8 ;  /* 0x00000008080d7221 */ /* 0x004fca0000000000 */
[----:B------:R0:W-:Y:S02]  /*0e60*/  STG.E desc[UR6][R10.64+0xc00], R13 ;  /* 0x000c000d0a007986 */ /* 0x0001e4000c101906 */
.L_x_93:
[----:B------:R-:W-:Y:S05]  /*0e70*/  BSYNC.RECONVERGENT B0 ;  /* 0x0000000000007941 */ /* 0x000fea0003800200 */
.L_x_92:
[----:B------:R-:W-:Y:S05]  /*0e80*/  @P1 BRA `(.L_x_94) ;  /* 0xfffffffc00381947 */ /* 0x000fea000383ffff */
.L_x_91:
[----:B------:R-:W-:-:S13]  /*0e90*/  ISETP.NE.AND P0, PT, R20, RZ, PT ;  /* 0x000000ff1400720c */ /* 0x000fda0003f05270 */
[----:B------:R-:W-:Y:S05]  /*0ea0*/  @!P0 EXIT ;  /* 0x000000000000894d */ /* 0x000fea0003800000 */
[----:B------:R-:W1:Y:S01]  /*0eb0*/  LDC R8, c[0x0][0x384] ;  /* 0x0000e100ff087b82 */ /* 0x000e620000000800 */
[----:B------:R-:W-:Y:S02]  /*0ec0*/  ISETP.GE.U32.AND P1, PT, R20, 0x4, PT ;  /* 0x000000041400780c */ /* 0x000fe40003f26070 */
[----:B-1----:R-:W-:-:S04]  /*0ed0*/  LOP3.LUT R21, R8, 0x3, RZ, 0xc0, !PT ;  /* 0x0000000308157812 */ /* 0x002fc800078ec0ff */
[----:B------:R-:W-:-:S07]  /*0ee0*/  ISETP.NE.AND P0, PT, R21, RZ, PT ;  /* 0x000000ff1500720c */ /* 0x000fce0003f05270 */
[----:B------:R-:W-:Y:S06]  /*0ef0*/  @!P1 BRA `(.L_x_95) ;  /* 0x0000000000749947 */ /* 0x000fec0003800000 */
[----:B------:R-:W-:-:S04]  /*0f00*/  LEA R19, R7, R0, 0x7 ;  /* 0x0000000007137211 */ /* 0x000fc800078e38ff */
[----:B------:R-:W-:-:S13]  /*0f10*/  ISETP.GE.AND P2, PT, R19, R6, PT ;  /* 0x000000061300720c */ /* 0x000fda0003f46270 */
[----:B0-----:R-:W-:-:S06]  /*0f20*/  @!P2 IMAD.WIDE R10, R19, 0x4, R2 ;  /* 0x00000004130aa825 */ /* 0x001fcc00078e0202 */
        /* <DEDUP_REMOVED lines=8> */
[----:B------:R-:W-:Y:S01]  /*0fb0*/  IADD3 R25, PT, PT, R19, 0x100, RZ ;  /* 0x0000010013197810 */ /* 0x000fe20007ffe0ff */
        /* <DEDUP_REMOVED lines=13> */
[----:B------:R-:W-:-:S04]  /*1090*/  @!P1 IMAD.WIDE R18, R19, 0x4, R4 ;  /* 0x0000000413129825 */ /* 0x000fc800078e0204 */
[----:B------:R-:W-:Y:S02]  /*10a0*/  VIADD R7, R7, 0x4 ;  /* 0x0000000407077836 */ /* 0x000fe40000000000 */
[----:B--2---:R-:W-:-:S05]  /*10b0*/  @!P1 FADD R25, R14, R14 ;  /* 0x0000000e0e199221 */ /* 0x004fca0000000000 */
[----:B------:R1:W-:Y:S02]  /*10c0*/  @!P1 STG.E desc[UR6][R18.64], R25 ;  /* 0x0000001912009986 */ /* 0x0003e4000c101906 */
.L_x_95:
[----:B------:R-:W-:Y:S05]  /*10d0*/  @!P0 EXIT ;  /* 0x000000000000894d */ /* 0x000fea0003800000 */
[----:B------:R-:W-:Y:S02]  /*10e0*/  ISETP.NE.AND P1, PT, R21, 0x1, PT ;  /* 0x000000011500780c */ /* 0x000fe40003f25270 */
[----:B------:R-:W-:-:S04]  /*10f0*/  LOP3.LUT R8, R8, 0x1, RZ, 0xc0, !PT ;  /* 0x0000000108087812 */ /* 0x000fc800078ec0ff */
[----:B------:R-:W-:-:S07]  /*1100*/  ISETP.NE.U32.AND P0, PT, R8, 0x1, PT ;  /* 0x000000010800780c */ /* 0x000fce0003f05070 */
[----:B------:R-:W-:Y:S06]  /*1110*/  @!P1 BRA `(.L_x_96) ;  /* 0x00000000003c9947 */ /* 0x000fec0003800000 */
[----:B0-----:R-:W-:-:S04]  /*1120*/  LEA R11, R7, R0, 0x7 ;  /* 0x00000000070b7211 */ /* 0x001fc800078e38ff */
[----:B------:R-:W-:-:S13]  /*1130*/  ISETP.GE.AND P1, PT, R11, R6, PT ;  /* 0x000000060b00720c */ /* 0x000fda0003f26270 */
[----:B-1----:R-:W-:-:S06]  /*1140*/  @!P1 IMAD.WIDE R8, R11, 0x4, R2 ;  /* 0x000000040b089825 */ /* 0x002fcc00078e0202 */
[----:B------:R-:W2:Y:S01]  /*1150*/  @!P1 LDG.E R8, desc[UR6][R8.64] ;  /* 0x0000000608089981 */ /* 0x000ea2000c1e1900 */
[C---:B------:R-:W-:Y:S01]  /*1160*/  IADD3 R15, PT, PT, R11.reuse, 0x80, RZ ;  /* 0x000000800b0f7810 */ /* 0x040fe20007ffe0ff */
[----:B------:R-:W-:-:S03]  /*1170*/  @!P1 IMAD.WIDE R10, R11, 0x4, R4 ;  /* 0x000000040b0a9825 */ /* 0x000fc600078e0204 */
[----:B------:R-:W-:-:S13]  /*1180*/  ISETP.GE.AND P2, PT, R15, R6, PT ;  /* 0x000000060f00720c */ /* 0x000fda0003f46270 */
[----:B------:R-:W-:-:S04]  /*1190*/  @!P2 IMAD.WIDE R12, R15, 0x4, R2 ;  /* 0x000000040f0ca825 */ /* 0x000fc800078e0202 */
[----:B--2---:R-:W-:-:S05]  /*11a0*/  @!P1 FADD R17, R8, R8 ;  /* 0x0000000808119221 */ /* 0x004fca0000000000 */
[----:B------:R2:W-:Y:S04]  /*11b0*/  @!P1 STG.E desc[UR6][R10.64], R17 ;  /* 0x000000110a009986 */ /* 0x0005e8000c101906 */
[----:B------:R-:W3:Y:S01]  /*11c0*/  @!P2 LDG.E R12, desc[UR6][R12.64] ;  /* 0x000000060c0ca981 */ /* 0x000ee2000c1e1900 */
[----:B------:R-:W-:Y:S01]  /*11d0*/  @!P2 IMAD.WIDE R14, R15, 0x4, R4 ;  /* 0x000000040f0ea825 */ /* 0x000fe200078e0204 */
[----:B------:R-:W-:-:S03]  /*11e0*/  IADD3 R7, PT, PT, R7, 0x2, RZ ;  /* 0x0000000207077810 */ /* 0x000fc60007ffe0ff */
[----:B---3--:R-:W-:-:S05]  /*11f0*/  @!P2 FADD R19, R12, R12 ;  /* 0x0000000c0c13a221 */ /* 0x008fca0000000000 */
[----:B------:R2:W-:Y:S02]  /*1200*/  @!P2 STG.E desc[UR6][R14.64], R19 ;  /* 0x000000130e00a986 */ /* 0x0005e4000c101906 */
.L_x_96:
[----:B------:R-:W-:Y:S05]  /*1210*/  @P0 EXIT ;  /* 0x000000000000094d */ /* 0x000fea0003800000 */
[----:B------:R-:W-:-:S04]  /*1220*/  LEA R7, R7, R0, 0x7 ;  /* 0x0000000007077211 */ /* 0x000fc800078e38ff */
[----:B------:R-:W-:-:S13]  /*1230*/  ISETP.GE.AND P0, PT, R7, R6, PT ;  /* 0x000000060700720c */ /* 0x000fda0003f06270 */
[----:B------:R-:W-:Y:S05]  /*1240*/  @P0 EXIT ;  /* 0x000000000000094d */ /* 0x000fea0003800000 */
[----:B------:R-:W-:-:S06]  /*1250*/  IMAD.WIDE R2, R7, 0x4, R2 ;  /* 0x0000000407027825 */ /* 0x000fcc00078e0202 */
[----:B------:R-:W3:Y:S01]  /*1260*/  LDG.E R2, desc[UR6][R2.64] ;  /* 0x0000000602027981 */ /* 0x000ee2000c1e1900 */
[----:B------:R-:W-:-:S04]  /*1270*/  IMAD.WIDE R4, R7, 0x4, R4 ;  /* 0x0000000407047825 */ /* 0x000fc800078e0204 */
[----:B---3--:R-:W-:-:S05]  /*1280*/  FADD R7, R2, R2 ;  /* 0x0000000202077221 */ /* 0x008fca0000000000 */
[----:B------:R-:W-:Y:S01]  /*1290*/  STG.E desc[UR6][R4.64], R7 ;  /* 0x0000000704007986 */ /* 0x000fe2000c101906 */
[----:B------:R-:W-:Y:S05]  /*12a0*/  EXIT ;  /* 0x000000000000794d */ /* 0x000fea0003800000 */
.L_x_97:
        /* <DEDUP_REMOVED lines=13> */
.L_x_106:


//--------------------- .text._ZN3cub18CUB_300001_SM_10006detail8for_each13static_kernelINS2_12policy_hub_t12policy_500_tEmN6thrust24THRUST_300001_SM_1000_NS8cuda_cub20__uninitialized_fill7functorINS7_10device_ptrIfEEfEEEEvT0_T1_ --------------------------
	.section	.text._ZN3cub18CUB_300001_SM_10006detail8for_each13static_kernelINS2_12policy_hub_t12policy_500_tEmN6thrust24THRUST_300001_SM_1000_NS8cuda_cub20__uninitialized_fill7functorINS7_10device_ptrIfEEfEEEEvT0_T1_,"ax",@progbits
	.align	128
        .global         _ZN3cub18CUB_300001_SM_10006detail8for_each13static_kernelINS2_12policy_hub_t12policy_500_tEmN6thrust24THRUST_300001_SM_1000_NS8cuda_cub20__uninitialized_fill7functorINS7_10device_ptrIfEEfEEEEvT0_T1_
        .type           _ZN3cub18CUB_300001_SM_10006detail8for_each13static_kernelINS2_12policy_hub_t12policy_500_tEmN6thrust24THRUST_300001_SM_1000_NS8cuda_cub20__uninitialized_fill7functorINS7_10device_ptrIfEEfEEEEvT0_T1_,@function
        .size           _ZN3cub18CUB_300001_SM_10006detail8for_each13static_kernelINS2_12policy_hub_t12policy_500_tEmN6thrust24THRUST_300001_SM_1000_NS8cuda_cub20__uninitialized_fill7functorINS7_10device_ptrIfEEfEEEEvT0_T1_,(.L_x_107 - _ZN3cub18CUB_300001_SM_10006detail8for_each13static_kernelINS2_12policy_hub_t12policy_500_tEmN6thrust24THRUST_300001_SM_1000_NS8cuda_cub20__uninitialized_fill7functorINS7_10device_ptrIfEEfEEEEvT0_T1_)
        .other          _ZN3cub18CUB_300001_SM_10006detail8for_each13static_kernelINS2_12policy_hub_t12policy_500_tEmN6thrust24THRUST_300001_SM_1000_NS8cuda_cub20__uninitialized_fill7functorINS7_10device_ptrIfEEfEEEEvT0_T1_,@"STO_CUDA_ENTRY STV_DEFAULT"
_ZN3cub18CUB_300001_SM_10006detail8for_each13static_kernelINS2_12policy_hub_t12policy_500_tEmN6thrust24THRUST_300001_SM_1000_NS8cuda_cub20__uninitialized_fill7functorINS7_10device_ptrIfEEfEEEEvT0_T1_:
.text._ZN3cub18CUB_300001_SM_10006detail8for_each13static_kernelINS2_12policy_hub_t12policy_500_tEmN6thrust24THRUST_300001_SM_1000_NS8cuda_cub20__uninitialized_fill7functorINS7_10device_ptrIfEEfEEEEvT0_T1_:
[----:B------:R-:W-:Y:S08]  /*0000*/  LDC R1, c[0x0][0x37c] ;  /* 0x0000df00ff017b82 */ /* 0x000ff00000000800 */
[----:B------:R-:W0:Y:S01]  /*0010*/  S2UR UR4, SR_CTAID.X ;  /* 0x00000000000479c3 */ /* 0x000e220000002500 */
[----:B------:R-:W1:Y:S01]  /*0020*/  LDCU.64 UR6, c[0x0][0x380] ;  /* 0x00007000ff0677ac */ /* 0x000e620008000a00 */
[----:B------:R-:W2:Y:S01]  /*0030*/  LDCU.64 UR8, c[0x0][0x358] ;  /* 0x00006b00ff0877ac */ /* 0x000ea20008000a00 */
[----:B0-----:R-:W-:-:S04]  /*0040*/  UIMAD.WIDE.U32 UR4, UR4, 0x200, URZ ;  /* 0x00000200040478a5 */ /* 0x001fc8000f8e00ff */
[----:B-1----:R-:W-:-:S04]  /*0050*/  UIADD3 UR6, UP0, UPT, -UR4, UR6, URZ ;  /* 0x0000000604067290 */ /* 0x002fc8000ff1e1ff */
[----:B------:R-:W-:Y:S02]  /*0060*/  UIADD3.X UR7, UPT, UPT, ~UR5, UR7, URZ, UP0, !UPT ;  /* 0x0000000705077290 */ /* 0x000fe400087fe5ff */
[----:B------:R-:W-:-:S04]  /*0070*/  UISETP.GE.U32.AND UP0, UPT, UR6, 0x200, UPT ;  /* 0x000002000600788c */ /* 0x000fc8000bf06070 */
[----:B------:R-:W-:-:S09]  /*0080*/  UISETP.GE.U32.AND.EX UP0, UPT, UR7, URZ, UPT, UP0 ;  /* 0x000000ff0700728c */ /* 0x000fd2000bf06100 */
[----:B--2---:R-:W-:Y:S05]  /*0090*/  BRA.U !UP0, `(.L_x_98) ;  /* 0x0000000108287547 */ /* 0x004fea000b800000 */
[----:B------:R-:W0:Y:S01]  /*00a0*/  S2R R0, SR_TID.X ;  /* 0x0000000000007919 */ /* 0x000e220000002100 */
[----:B------:R-:W1:Y:S01]  /*00b0*/  LDCU.64 UR6, c[0x0][0x388] ;  /* 0x00007100ff0677ac */ /* 0x000e620008000a00 */
[----:B------:R-:W2:Y:S01]  /*00c0*/  LDC R5, c[0x0][0x390] ;  /* 0x0000e400ff057b82 */ /* 0x000ea20000000800 */
[----:B0-----:R-:W-:-:S05]  /*00d0*/  IADD3 R0, P0, PT, R0, UR4, RZ ;  /* 0x0000000400007c10 */ /* 0x001fca000ff1e0ff */
[----:B------:R-:W-:Y:S01]  /*00e0*/  IMAD.X R3, RZ, RZ, UR5, P0 ;  /* 0x00000005ff037e24 */ /* 0x000fe200080e06ff */
[----:B-1----:R-:W-:-:S04]  /*00f0*/  LEA R2, P0, R0, UR6, 0x2 ;  /* 0x0000000600027c11 */ /* 0x002fc8000f8010ff */
[----:B------:R-:W-:-:S05]  /*0100*/  LEA.HI.X R3, R0, UR7, R3, 0x2, P0 ;  /* 0x0000000700037c11 */ /* 0x000fca00080f1403 */
[----:B--2---:R-:W-:Y:S04]  /*0110*/  STG.E desc[UR8][R2.64], R5 ;  /* 0x0000000502007986 */ /* 0x004fe8000c101908 */
[----:B------:R-:W-:Y:S01]  /*0120*/  STG.E desc[UR8][R2.64+0x400], R5 ;  /* 0x0004000502007986 */ /* 0x000fe2000c101908 */
[----:B------:R-:W-:Y:S05]  /*0130*/  EXIT ;  /* 0x000000000000794d */ /* 0x000fea0003800000 */
.L_x_98:
[----:B------:R-:W0:Y:S01]  /*0140*/  S2R R0, SR_TID.X ;  /* 0x0000000000007919 */ /* 0x000e220000002100 */
[----:B------:R-:W-:Y:S01]  /*0150*/  IMAD.U32 R2, RZ, RZ, UR7 ;  /* 0x00000007ff027e24 */ /* 0x000fe2000f8e00ff */
[----:B------:R-:W1:Y:S01]  /*0160*/  LDCU.64 UR10, c[0x0][0x388] ;  /* 0x00007100ff0a77ac */ /* 0x000e620008000a00 */
[----:B------:R-:W-:Y:S01]  /*0170*/  IMAD.U32 R4, RZ, RZ, UR7 ;  /* 0x00000007ff047e24 */ /* 0x000fe2000f8e00ff */
[----:B0-----:R-:W-:-:S04]  /*0180*/  ISETP.LT.U32.AND P0, PT, R0, UR6, PT ;  /* 0x0000000600007c0c */ /* 0x001fc8000bf01070 */
[----:B------:R-:W-:Y:S01]  /*0190*/  ISETP.GT.U32.AND.EX P0, PT, R2, RZ, PT, P0 ;  /* 0x000000ff0200720c */ /* 0x000fe20003f04100 */
[C---:B------:R-:W-:Y:S01]  /*01a0*/  VIADD R2, R0.reuse, 0x100 ;  /* 0x0000010000027836 */ /* 0x040fe20000000000 */
[----:B------:R-:W-:-:S04]  /*01b0*/  IADD3 R0, P2, PT, R0, UR4, RZ ;  /* 0x0000000400007c10 */ /* 0x000fc8000ff5e0ff */
[----:B------:R-:W-:Y:S01]  /*01c0*/  ISETP.LT.U32.AND P1, PT, R2, UR6, PT ;  /* 0x0000000602007c0c */ /* 0x000fe2000bf21070 */
[----:B------:R-:W-:Y:S01]  /*01d0*/  IMAD.X R3, RZ, RZ, UR5, P2 ;  /* 0x00000005ff037e24 */ /* 0x000fe200090e06ff */
[----:B-1----:R-:W-:Y:S02]  /*01e0*/  LEA R2, P2, R0, UR10, 0x2 ;  /* 0x0000000a00027c11 */ /* 0x002fe4000f8410ff */
[----:B------:R-:W-:Y:S02]  /*01f0*/  ISETP.GT.U32.AND.EX P1, PT, R4, RZ, PT, P1 ;  /* 0x000000ff0400720c */ /* 0x000fe40003f24110 */
[----:B------:R-:W-:Y:S01]  /*0200*/  LEA.HI.X R3, R0, UR11, R3, 0x2, P2 ;  /* 0x0000000b00037c11 */ /* 0x000fe200090f1403 */
[----:B------:R-:W0:Y:S04]  /*0210*/  @P0 LDC R5, c[0x0][0x390] ;  /* 0x0000e400ff050b82 */ /* 0x000e280000000800 */
[----:B0-----:R0:W-:Y:S06]  /*0220*/  @P0 STG.E desc[UR8][R2.64], R5 ;  /* 0x0000000502000986 */ /* 0x0011ec000c101908 */
[----:B------:R-:W-:Y:S05]  /*0230*/  @!P1 EXIT ;  /* 0x000000000000994d */ /* 0x000fea0003800000 */
[----:B0-----:R-:W0:Y:S02]  /*0240*/  LDC R5, c[0x0][0x390] ;  /* 0x0000e400ff057b82 */ /* 0x001e240000000800 */
[----:B0-----:R-:W-:Y:S01]  /*0250*/  STG.E desc[UR8][R2.64+0x400], R5 ;  /* 0x0004000502007986 */ /* 0x001fe2000c101908 */
[----:B------:R-:W-:Y:S05]  /*0260*/  EXIT ;  /* 0x000000000000794d */ /* 0x000fea0003800000 */
.L_x_99:
        /* <DEDUP_REMOVED lines=9> */
.L_x_107:


//--------------------- .text._ZN3cub18CUB_300001_SM_10006detail11EmptyKernelIvEEvv --------------------------
	.section	.text._ZN3cub18CUB_300001_SM_10006detail11EmptyKernelIvEEvv,"ax",@progbits
	.align	128
        .global         _ZN3cub18CUB_300001_SM_10006detail11EmptyKernelIvEEvv
        .type           _ZN3cub18CUB_300001_SM_10006detail11EmptyKernelIvEEvv,@function
        .size           _ZN3cub18CUB_300001_SM_10006detail11EmptyKernelIvEEvv,(.L_x_108 - _ZN3cub18CUB_300001_SM_10006detail11EmptyKernelIvEEvv)
        .other          _ZN3cub18CUB_300001_SM_10006detail11EmptyKernelIvEEvv,@"STO_CUDA_ENTRY STV_DEFAULT"
_ZN3cub18CUB_300001_SM_10006detail11EmptyKernelIvEEvv:
.text._ZN3cub18CUB_300001_SM_10006detail11EmptyKernelIvEEvv:
[----:B------:R-:W-:Y:S01]  /*0000*/  LDC R1, c[0x0][0x37c] ;  /* 0x0000df00ff017b82 */ /* 0x000fe20000000800 */
[----:B------:R-:W-:Y:S05]  /*0010*/  EXIT ;  /* 0x000000000000794d */ /* 0x000fea0003800000 */
.L_x_100:
        /* <DEDUP_REMOVED lines=14> */
.L_x_108:


//--------------------- .nv.shared._ZN3cub18CUB_300001_SM_10006detail9transform16transform_kernelINS2_10policy_hubILb0EN4cuda3std3__45tupleIJN6thrust24THRUST_300001_SM_1000_NS6detail15normal_iteratorINSA_10device_ptrIfEEEESF_EEEE10policy1000ElNS7_4plusIfEESF_JPfSL_EEEvT0_iT1_T2_DpNS2_10kernel_argIT3_EE --------------------------
	.section	.nv.shared._ZN3cub18CUB_300001_SM_10006detail9transform16transform_kernelINS2_10policy_hubILb0EN4cuda3std3__45tupleIJN6thrust24THRUST_300001_SM_1000_NS6detail15normal_iteratorINSA_10device_ptrIfEEEESF_EEEE10policy1000ElNS7_4plusIfEESF_JPfSL_EEEvT0_iT1_T2_DpNS2_10kernel_argIT3_EE,"aw",@nobits
	.sectionflags	@""
	.align	128
.nv.shared._ZN3cub18CUB_300001_SM_10006detail9transform16transform_kernelINS2_10policy_hubILb0EN4cuda3std3__45tupleIJN6thrust24THRUST_300001_SM_1000_NS6detail15normal_iteratorINSA_10device_ptrIfEEEESF_EEEE10policy1000ElNS7_4plusIfEESF_JPfSL_EEEvT0_iT1_T2_DpNS2_10kernel_argIT3_EE:
	.zero		1152


//--------------------- .nv.shared.reserved.0     --------------------------
	.section	.nv.shared.reserved.0,"aw",@nobits
	.weak		__nv_reservedSMEM_offset_0_alias
	.size		__nv_reservedSMEM_offset_0_alias, 0, 64
	.other		__nv_reservedSMEM_offset_0_alias,@"STO_CUDA_RESERVED_SHARED STV_DEFAULT"
__nv_reservedSMEM_offset_0_alias:
	.zero		0
	.zero		64


//--------------------- .nv.global                --------------------------
	.section	.nv.global,"aw",@nobits
.nv.global:
	.type		_ZN30_INTERNAL_e7e42a6a_4_k_cu_main6thrust24THRUST_300001_SM_1000_NS3seqE,@object
	.size		_ZN30_INTERNAL_e7e42a6a_4_k_cu_main6thrust24THRUST_300001_SM_1000_NS3seqE,(_ZN30_INTERNAL_e7e42a6a_4_k_cu_main4cuda3std3__48in_placeE - _ZN30_INTERNAL_e7e42a6a_4_k_cu_main6thrust24THRUST_300001_SM_1000_NS3seqE)
_ZN30_INTERNAL_e7e42a6a_4_k_cu_main6thrust24THRUST_300001_SM_1000_NS3seqE:
	.zero		1
	.type		_ZN30_INTERNAL_e7e42a6a_4_k_cu_main4cuda3std3__48in_placeE,@object
	.size		_ZN30_INTERNAL_e7e42a6a_4_k_cu_main4cuda3std3__48in_placeE,(_ZN30_INTERNAL_e7e42a6a_4_k_cu_main4cuda3std6ranges3__45__cpo4sizeE - _ZN30_INTERNAL_e7e42a6a_4_k_cu_main4cuda3std3__48in_placeE)
_ZN30_INTERNAL_e7e42a6a_4_k_cu_main4cuda3std3__48in_placeE:
	.zero		1
	.type		_ZN30_INTERNAL_e7e42a6a_4_k_cu_main4cuda3std6ranges3__45__cpo4sizeE,@object
	.size		_ZN30_INTERNAL_e7e42a6a_4_k_cu_main4cuda3std6ranges3__45__cpo4sizeE,(_ZN30_INTERNAL_e7e42a6a_4_k_cu_main6thrust24THRUST_300001_SM_1000_NS12placeholders2_3E - _ZN30_INTERNAL_e7e42a6a_4_k_cu_main4cuda3std6ranges3__45__cpo4sizeE)
_ZN30_INTERNAL_e7e42a6a_4_k_cu_main4cuda3std6ranges3__45__cpo4sizeE:
	.zero		1
	.type		_ZN30_INTERNAL_e7e42a6a_4_k_cu_main6thrust24THRUST_300001_SM_1000_NS12placeholders2_3E,@object
	.size		_ZN30_INTERNAL_e7e42a6a_4_k_cu_main6thrust24THRUST_300001_SM_1000_NS12placeholders2_3E,(_ZN30_INTERNAL_e7e42a6a_4_k_cu_main4cuda3std3__45__cpo6cbeginE - _ZN30_INTERNAL_e7e42a6a_4_k_cu_main6thrust24THRUST_300001_SM_1000_NS12placeholders2_3E)
_ZN30_INTERNAL_e7e42a6a_4_k_cu_main6thrust24THRUST_300001_SM_1000_NS12placeholders2_3E:
	.zero		1
	.type		_ZN30_INTERNAL_e7e42a6a_4_k_cu_main4cuda3std3__45__cpo6cbeginE,@object
	.size		_ZN30_INTERNAL_e7e42a6a_4_k_cu_main4cuda3std3__45__cpo6cbeginE,(_ZN30_INTERNAL_e7e42a6a_4_k_cu_main4cuda3std6ranges3__45__cpo6cbeginE - _ZN30_INTERNAL_e7e42a6a_4_k_cu_main4cuda3std3__45__cpo6cbeginE)
_ZN30_INTERNAL_e7e42a6a_4_k_cu_main4cuda3std3__45__cpo6cbeginE:
	.zero		1
	.type		_ZN30_INTERNAL_e7e42a6a_4_k_cu_main4cuda3std6ranges3__45__cpo6cbeginE,@object
	.size		_ZN30_INTERNAL_e7e42a6a_4_k_cu_main4cuda3std6ranges3__45__cpo6cbeginE,(_ZN30_INTERNAL_e7e42a6a_4_k_cu_main6thrust24THRUST_300001_SM_1000_NS12placeholders2_7E - _ZN30_INTERNAL_e7e42a6a_4_k_cu_main4cuda3std6ranges3__45__cpo6cbeginE)
_ZN30_INTERNAL_e7e42a6a_4_k_cu_main4cuda3std6ranges3__45__cpo6cbeginE:
	.zero		1
	.type		_ZN30_INTERNAL_e7e42a6a_4_k_cu_main6thrust24THRUST_300001_SM_1000_NS12placeholders2_7E,@object
	.size		_ZN30_INTERNAL_e7e42a6a_4_k_cu_main6thrust24THRUST_300001_SM_1000_NS12placeholders2_7E,(_ZN30_INTERNAL_e7e42a6a_4_k_cu_main4cuda3std3__45__cpo7crbeginE - _ZN30_INTERNAL_e7e42a6a_4_k_cu_main6thrust24THRUST_300001_SM_1000_NS12placeholders2_7E)
_ZN30_INTERNAL_e7e42a6a_4_k_cu_main6thrust24THRUST_300001_SM_1000_NS12placeholders2_7E:
	.zero		1
	.type		_ZN30_INTERNAL_e7e42a6a_4_k_cu_main4cuda3std3__45__cpo7crbeginE,@object
	.size		_ZN30_INTERNAL_e7e42a6a_4_k_cu_main4cuda3std3__45__cpo7crbeginE,(_ZN30_INTERNAL_e7e42a6a_4_k_cu_main4cuda3std6ranges3__45__cpo4nextE - _ZN30_INTERNAL_e7e42a6a_4_k_cu_main4cuda3std3__45__cpo7crbeginE)
_ZN30_INTERNAL_e7e42a6a_4_k_cu_main4cuda3std3__45__cpo7crbeginE:
	.zero		1
	.type		_ZN30_INTERNAL_e7e42a6a_4_k_cu_main4cuda3std6ranges3__45__cpo4nextE,@object
	.size		_ZN30_INTERNAL_e7e42a6a_4_k_cu_main4cuda3std6ranges3__45__cpo4nextE,(_ZN30_INTERNAL_e7e42a6a_4_k_cu_main4cuda3std6ranges3__45__cpo4swapE - _ZN30_INTERNAL_e7e42a6a_4_k_cu_main4cuda3std6ranges3__45__cpo4nextE)
_ZN30_INTERNAL_e7e42a6a_4_k_cu_main4cuda3std6ranges3__45__cpo4nextE:
	.zero		1
	.type		_ZN30_INTERNAL_e7e42a6a_4_k_cu_main4cuda3std6ranges3__45__cpo4swapE,@object
	.size		_ZN30_INTERNAL_e7e42a6a_4_k_cu_main4cuda3std6ranges3__45__cpo4swapE,(_ZN30_INTERNAL_e7e42a6a_4_k_cu_main6thrust24THRUST_300001_SM_1000_NS8cuda_cub10par_nosyncE - _ZN30_INTERNAL_e7e42a6a_4_k_cu_main4cuda3std6ranges3__45__cpo4swapE)
_ZN30_INTERNAL_e7e42a6a_4_k_cu_main4cuda3std6ranges3__45__cpo4swapE:
	.zero		1
	.type		_ZN30_INTERNAL_e7e42a6a_4_k_cu_main6thrust24THRUST_300001_SM_1000_NS8cuda_cub10par_nosyncE,@object
	.size		_ZN30_INTERNAL_e7e42a6a_4_k_cu_main6thrust24THRUST_300001_SM_1000_NS8cuda_cub10par_nosyncE,(_ZN30_INTERNAL_e7e42a6a_4_k_cu_main6thrust24THRUST_300001_SM_1000_NS12placeholders2_9E - _ZN30_INTERNAL_e7e42a6a_4_k_cu_main6thrust24THRUST_300001_SM_1000_NS8cuda_cub10par_nosyncE)
_ZN30_INTERNAL_e7e42a6a_4_k_cu_main6thrust24THRUST_300001_SM_1000_NS8cuda_cub10par_nosyncE:
	.zero		1
	.type		_ZN30_INTERNAL_e7e42a6a_4_k_cu_main6thrust24THRUST_300001_SM_1000_NS12placeholders2_9E,@object
	.size		_ZN30_INTERNAL_e7e42a6a_4_k_cu_main6thrust24THRUST_300001_SM_1000_NS12placeholders2_9E,(_ZN30_INTERNAL_e7e42a6a_4_k_cu_main4cuda3std3__432_GLOBAL__N__e7e42a6a_4_k_cu_main6ignoreE - _ZN30_INTERNAL_e7e42a6a_4_k_cu_main6thrust24THRUST_300001_SM_1000_NS12placeholders2_9E)
_ZN30_INTERNAL_e7e42a6a_4_k_cu_main6thrust24THRUST_300001_SM_1000_NS12placeholders2_9E:
	.zero		1
	.type		_ZN30_INTERNAL_e7e42a6a_4_k_cu_main4cuda3std3__432_GLOBAL__N__e7e42a6a_4_k_cu_main6ignoreE,@object
	.size		_ZN30_INTERNAL_e7e42a6a_4_k_cu_main4cuda3std3__432_GLOBAL__N__e7e42a6a_4_k_cu_main6ignoreE,(_ZN30_INTERNAL_e7e42a6a_4_k_cu_main4cuda3std6ranges3__45__cpo4dataE - _ZN30_INTERNAL_e7e42a6a_4_k_cu_main4cuda3std3__432_GLOBAL__N__e7e42a6a_4_k_cu_main6ignoreE)
_ZN30_INTERNAL_e7e42a6a_4_k_cu_main4cuda3std3__432_GLOBAL__N__e7e42a6a_4_k_cu_main6ignoreE:
	.zero		1
	.type		_ZN30_INTERNAL_e7e42a6a_4_k_cu_main4cuda3std6ranges3__45__cpo4dataE,@object
	.size		_ZN30_INTERNAL_e7e42a6a_4_k_cu_main4cuda3std6ranges3__45__cpo4dataE,(_ZN30_INTERNAL_e7e42a6a_4_k_cu_main6thrust24THRUST_300001_SM_1000_NS12placeholders2_1E - _ZN30_INTERNAL_e7e42a6a_4_k_cu_main4cuda3std6ranges3__45__cpo4dataE)
_ZN30_INTERNAL_e7e42a6a_4_k_cu_main4cuda3std6ranges3__45__cpo4dataE:
	.zero		1
	.type		_ZN30_INTERNAL_e7e42a6a_4_k_cu_main6thrust24THRUST_300001_SM_1000_NS12placeholders2_1E,@object
	.size		_ZN30_INTERNAL_e7e42a6a_4_k_cu_main6thrust24THRUST_300001_SM_1000_NS12placeholders2_1E,(_ZN30_INTERNAL_e7e42a6a_4_k_cu_main4cuda3std3__45__cpo5beginE - _ZN30_INTERNAL_e7e42a6a_4_k_cu_main6thrust24THRUST_300001_SM_1000_NS12placeholders2_1E)
_ZN30_INTERNAL_e7e42a6a_4_k_cu_main6thrust24THRUST_300001_SM_1000_NS12placeholders2_1E:
	.zero		1
	.type		_ZN30_INTERNAL_e7e42a6a_4_k_cu_main4cuda3std3__45__cpo5beginE,@object
	.size		_ZN30_INTERNAL_e7e42a6a_4_k_cu_main4cuda3std3__45__cpo5beginE,(_ZN30_INTERNAL_e7e42a6a_4_k_cu_main4cuda3std6ranges3__45__cpo5beginE - _ZN30_INTERNAL_e7e42a6a_4_k_cu_main4cuda3std3__45__cpo5beginE)
_ZN30_INTERNAL_e7e42a6a_4_k_cu_main4cuda3std3__45__cpo5beginE:
	.zero		1
	.type		_ZN30_INTERNAL_e7e42a6a_4_k_cu_main4cuda3std6ranges3__45__cpo5beginE,@object
	.size		_ZN30_INTERNAL_e7e42a6a_4_k_cu_main4cuda3std6ranges3__45__cpo5beginE,(_ZN30_INTERNAL_e7e42a6a_4_k_cu_main6thrust24THRUST_300001_SM_1000_NS12placeholders2_5E - _ZN30_INTERNAL_e7e42a6a_4_k_cu_main4cuda3std6ranges3__45__cpo5beginE)
_ZN30_INTERNAL_e7e42a6a_4_k_cu_main4cuda3std6ranges3__45__cpo5beginE:
	.zero		1
	.type		_ZN30_INTERNAL_e7e42a6a_4_k_cu_main6thrust24THRUST_300001_SM_1000_NS12placeholders2_5E,@object
	.size		_ZN30_INTERNAL_e7e42a6a_4_k_cu_main6thrust24THRUST_300001_SM_1000_NS12placeholders2_5E,(_ZN30_INTERNAL_e7e42a6a_4_k_cu_main4cuda3std3__45__cpo6rbeginE - _ZN30_INTERNAL_e7e42a6a_4_k_cu_main6thrust24THRUST_300001_SM_1000_NS12placeholders2_5E)
_ZN30_INTERNAL_e7e42a6a_4_k_cu_main6thrust24THRUST_300001_SM_1000_NS12placeholders2_5E:
	.zero		1
	.type		_ZN30_INTERNAL_e7e42a6a_4_k_cu_main4cuda3std3__45__cpo6rbeginE,@object
	.size		_ZN30_INTERNAL_e7e42a6a_4_k_cu_main4cuda3std3__45__cpo6rbeginE,(_ZN30_INTERNAL_e7e42a6a_4_k_cu_main4cuda3std6ranges3__45__cpo7advanceE - _ZN30_INTERNAL_e7e42a6a_4_k_cu_main4cuda3std3__45__cpo6rbeginE)
_ZN30_INTERNAL_e7e42a6a_4_k_cu_main4cuda3std3__45__cpo6rbeginE:
	.zero		1
	.type		_ZN30_INTERNAL_e7e42a6a_4_k_cu_main4cuda3std6ranges3__45__cpo7advanceE,@object
	.size		_ZN30_INTERNAL_e7e42a6a_4_k_cu_main4cuda3std6ranges3__45__cpo7advanceE,(_ZN30_INTERNAL_e7e42a6a_4_k_cu_main4cuda3std3__47nulloptE - _ZN30_INTERNAL_e7e42a6a_4_k_cu_main4cuda3std6ranges3__45__cpo7advanceE)
_ZN30_INTERNAL_e7e42a6a_4_k_cu_main4cuda3std6ranges3__45__cpo7advanceE:
	.zero		1
	.type		_ZN30_INTERNAL_e7e42a6a_4_k_cu_main4cuda3std3__47nulloptE,@object
	.size		_ZN30_INTERNAL_e7e42a6a_4_k_cu_main4cuda3std3__47nulloptE,(_ZN30_INTERNAL_e7e42a6a_4_k_cu_main4cuda3std6ranges3__45__cpo8distanceE - _ZN30_INTERNAL_e7e42a6a_4_k_cu_main4cuda3std3__47nulloptE)
_ZN30_INTERNAL_e7e42a6a_4_k_cu_main4cuda3std3__47nulloptE:
	.zero		1
	.type		_ZN30_INTERNAL_e7e42a6a_4_k_cu_main4cuda3std6ranges3__45__cpo8distanceE,@object
	.size		_ZN30_INTERNAL_e7e42a6a_4_k_cu_main4cuda3std6ranges3__45__cpo8distanceE,(_ZN30_INTERNAL_e7e42a6a_4_k_cu_main6thrust24THRUST_300001_SM_1000_NS12placeholders3_10E - _ZN30_INTERNAL_e7e42a6a_4_k_cu_main4cuda3std6ranges3__45__cpo8distanceE)
_ZN30_INTERNAL_e7e42a6a_4_k_cu_main4cuda3std6ranges3__45__cpo8distanceE:
	.zero		1
	.type		_ZN30_INTERNAL_e7e42a6a_4_k_cu_main6thrust24THRUST_300001_SM_1000_NS12placeholders3_10E,@object
	.size		_ZN30_INTERNAL_e7e42a6a_4_k_cu_main6thrust24THRUST_300001_SM_1000_NS12placeholders3_10E,(_ZN30_INTERNAL_e7e42a6a_4_k_cu_main4cuda3std3__419piecewise_constructE - _ZN30_INTERNAL_e7e42a6a_4_k_cu_main6thrust24THRUST_300001_SM_1000_NS12placeholders3_10E)
_ZN30_INTERNAL_e7e42a6a_4_k_cu_main6thrust24THRUST_300001_SM_1000_NS12placeholders3_10E:
	.zero		1
	.type		_ZN30_INTERNAL_e7e42a6a_4_k_cu_main4cuda3std3__419piecewise_constructE,@object
	.size		_ZN30_INTERNAL_e7e42a6a_4_k_cu_main4cuda3std3__419piecewise_constructE,(_ZN30_INTERNAL_e7e42a6a_4_k_cu_main4cuda3std6ranges3__45__cpo5cdataE - _ZN30_INTERNAL_e7e42a6a_4_k_cu_main4cuda3std3__419piecewise_constructE)
_ZN30_INTERNAL_e7e42a6a_4_k_cu_main4cuda3std3__419piecewise_constructE:
	.zero		1
	.type		_ZN30_INTERNAL_e7e42a6a_4_k_cu_main4cuda3std6ranges3__45__cpo5cdataE,@object
	.size		_ZN30_INTERNAL_e7e42a6a_4_k_cu_main4cuda3std6ranges3__45__cpo5cdataE,(_ZN30_INTERNAL_e7e42a6a_4_k_cu_main6thrust24THRUST_300001_SM_1000_NS12placeholders2_2E - _ZN30_INTERNAL_e7e42a6a_4_k_cu_main4cuda3std6ranges3__45__cpo5cdataE)
_ZN30_INTERNAL_e7e42a6a_4_k_cu_main4cuda3std6ranges3__45__cpo5cdataE:
	.zero		1
	.type		_ZN30_INTERNAL_e7e42a6a_4_k_cu_main6thrust24THRUST_300001_SM_1000_NS12placeholders2_2E,@object
	.size		_ZN30_INTERNAL_e7e42a6a_4_k_cu_main6thrust24THRUST_300001_SM_1000_NS12placeholders2_2E,(_ZN30_INTERNAL_e7e42a6a_4_k_cu_main4cuda3std3__45__cpo3endE - _ZN30_INTERNAL_e7e42a6a_4_k_cu_main6thrust24THRUST_300001_SM_1000_NS12placeholders2_2E)
_ZN30_INTERNAL_e7e42a6a_4_k_cu_main6thrust24THRUST_300001_SM_1000_NS12placeholders2_2E:
	.zero		1
	.type		_ZN30_INTERNAL_e7e42a6a_4_k_cu_main4cuda3std3__45__cpo3endE,@object
	.size		_ZN30_INTERNAL_e7e42a6a_4_k_cu_main4cuda3std3__45__cpo3endE,(_ZN30_INTERNAL_e7e42a6a_4_k_cu_main4cuda3std6ranges3__45__cpo3endE - _ZN30_INTERNAL_e7e42a6a_4_k_cu_main4cuda3std3__45__cpo3endE)
_ZN30_INTERNAL_e7e42a6a_4_k_cu_main4cuda3std3__45__cpo3endE:
	.zero		1
	.type		_ZN30_INTERNAL_e7e42a6a_4_k_cu_main4cuda3std6ranges3__45__cpo3endE,@object
	.size		_ZN30_INTERNAL_e7e42a6a_4_k_cu_main4cuda3std6ranges3__45__cpo3endE,(_ZN30_INTERNAL_e7e42a6a_4_k_cu_main6thrust24THRUST_300001_SM_1000_NS12placeholders2_6E - _ZN30_INTERNAL_e7e42a6a_4_k_cu_main4cuda3std6ranges3__45__cpo3endE)
_ZN30_INTERNAL_e7e42a6a_4_k_cu_main4cuda3std6ranges3__45__cpo3endE:
	.zero		1
	.type		_ZN30_INTERNAL_e7e42a6a_4_k_cu_main6thrust24THRUST_300001_SM_1000_NS12placeholders2_6E,@object
	.size		_ZN30_INTERNAL_e7e42a6a_4_k_cu_main6thrust24THRUST_300001_SM_1000_NS12placeholders2_6E,(_ZN30_INTERNAL_e7e42a6a_4_k_cu_main4cuda3std3__45__cpo4rendE - _ZN30_INTERNAL_e7e42a6a_4_k_cu_main6thrust24THRUST_300001_SM_1000_NS12placeholders2_6E)
_ZN30_INTERNAL_e7e42a6a_4_k_cu_main6thrust24THRUST_300001_SM_1000_NS12placeholders2_6E:
	.zero		1
	.type		_ZN30_INTERNAL_e7e42a6a_4_k_cu_main4cuda3std3__45__cpo4rendE,@object
	.size		_ZN30_INTERNAL_e7e42a6a_4_k_cu_main4cuda3std3__45__cpo4rendE,(_ZN30_INTERNAL_e7e42a6a_4_k_cu_main4cuda3std6ranges3__45__cpo9iter_swapE - _ZN30_INTERNAL_e7e42a6a_4_k_cu_main4cuda3std3__45__cpo4rendE)
_ZN30_INTERNAL_e7e42a6a_4_k_cu_main4cuda3std3__45__cpo4rendE:
	.zero		1
	.type		_ZN30_INTERNAL_e7e42a6a_4_k_cu_main4cuda3std6ranges3__45__cpo9iter_swapE,@object
	.size		_ZN30_INTERNAL_e7e42a6a_4_k_cu_main4cuda3std6ranges3__45__cpo9iter_swapE,(_ZN30_INTERNAL_e7e42a6a_4_k_cu_main4cuda3std3__48unexpectE - _ZN30_INTERNAL_e7e42a6a_4_k_cu_main4cuda3std6ranges3__45__cpo9iter_swapE)
_ZN30_INTERNAL_e7e42a6a_4_k_cu_main4cuda3std6ranges3__45__cpo9iter_swapE:
	.zero		1
	.type		_ZN30_INTERNAL_e7e42a6a_4_k_cu_main4cuda3std3__48unexpectE,@object
	.size		_ZN30_INTERNAL_e7e42a6a_4_k_cu_main4cuda3std3__48unexpectE,(_ZN30_INTERNAL_e7e42a6a_4_k_cu_main6thrust24THRUST_300001_SM_1000_NS8cuda_cub3parE - _ZN30_INTERNAL_e7e42a6a_4_k_cu_main4cuda3std3__48unexpectE)
_ZN30_INTERNAL_e7e42a6a_4_k_cu_main4cuda3std3__48unexpectE:
	.zero		1
	.type		_ZN30_INTERNAL_e7e42a6a_4_k_cu_main6thrust24THRUST_300001_SM_1000_NS8cuda_cub3parE,@object
	.size		_ZN30_INTERNAL_e7e42a6a_4_k_cu_main6thrust24THRUST_300001_SM_1000_NS8cuda_cub3parE,(_ZN30_INTERNAL_e7e42a6a_4_k_cu_main6thrust24THRUST_300001_SM_1000_NS12placeholders2_4E - _ZN30_INTERNAL_e7e42a6a_4_k_cu_main6thrust24THRUST_300001_SM_1000_NS8cuda_cub3parE)
_ZN30_INTERNAL_e7e42a6a_4_k_cu_main6thrust24THRUST_300001_SM_1000_NS8cuda_cub3parE:
	.zero		1
	.type		_ZN30_INTERNAL_e7e42a6a_4_k_cu_main6thrust24THRUST_300001_SM_1000_NS12placeholders2_4E,@object
	.size		_ZN30_INTERNAL_e7e42a6a_4_k_cu_main6thrust24THRUST_300001_SM_1000_NS12placeholders2_4E,(_ZN30_INTERNAL_e7e42a6a_4_k_cu_main4cuda3std3__45__cpo4cendE - _ZN30_INTERNAL_e7e42a6a_4_k_cu_main6thrust24THRUST_300001_SM_1000_NS12placeholders2_4E)
_ZN30_INTERNAL_e7e42a6a_4_k_cu_main6thrust24THRUST_300001_SM_1000_NS12placeholders2_4E:
	.zero		1
	.type		_ZN30_INTERNAL_e7e42a6a_4_k_cu_main4cuda3std3__45__cpo4cendE,@object
	.size		_ZN30_INTERNAL_e7e42a6a_4_k_cu_main4cuda3std3__45__cpo4cendE,(_ZN30_INTERNAL_e7e42a6a_4_k_cu_main4cuda3std6ranges3__45__cpo4cendE - _ZN30_INTERNAL_e7e42a6a_4_k_cu_main4cuda3std3__45__cpo4cendE)
_ZN30_INTERNAL_e7e42a6a_4_k_cu_main4cuda3std3__45__cpo4cendE:
	.zero		1
	.type		_ZN30_INTERNAL_e7e42a6a_4_k_cu_main4cuda3std6ranges3__45__cpo4cendE,@object
	.size		_ZN30_INTERNAL_e7e42a6a_4_k_cu_main4cuda3std6ranges3__45__cpo4cendE,(_ZN30_INTERNAL_e7e42a6a_4_k_cu_main4cuda3std3__420unreachable_sentinelE - _ZN30_INTERNAL_e7e42a6a_4_k_cu_main4cuda3std6ranges3__45__cpo4cendE)
_ZN30_INTERNAL_e7e42a6a_4_k_cu_main4cuda3std6ranges3__45__cpo4cendE:
	.zero		1
	.type		_ZN30_INTERNAL_e7e42a6a_4_k_cu_main4cuda3std3__420unreachable_sentinelE,@object
	.size		_ZN30_INTERNAL_e7e42a6a_4_k_cu_main4cuda3std3__420unreachable_sentinelE,(_ZN30_INTERNAL_e7e42a6a_4_k_cu_main4cuda3std6ranges3__45__cpo5ssizeE - _ZN30_INTERNAL_e7e42a6a_4_k_cu_main4cuda3std3__420unreachable_sentinelE)
_ZN30_INTERNAL_e7e42a6a_4_k_cu_main4cuda3std3__420unreachable_sentinelE:
	.zero		1
	.type		_ZN30_INTERNAL_e7e42a6a_4_k_cu_main4cuda3std6ranges3__45__cpo5ssizeE,@object
	.size		_ZN30_INTERNAL_e7e42a6a_4_k_cu_main4cuda3std6ranges3__45__cpo5ssizeE,(_ZN30_INTERNAL_e7e42a6a_4_k_cu_main6thrust24THRUST_300001_SM_1000_NS12placeholders2_8E - _ZN30_INTERNAL_e7e42a6a_4_k_cu_main4cuda3std6ranges3__45__cpo5ssizeE)
_ZN30_INTERNAL_e7e42a6a_4_k_cu_main4cuda3std6ranges3__45__cpo5ssizeE:
	.zero		1
	.type		_ZN30_INTERNAL_e7e42a6a_4_k_cu_main6thrust24THRUST_300001_SM_1000_NS12placeholders2_8E,@object
	.size		_ZN30_INTERNAL_e7e42a6a_4_k_cu_main6thrust24THRUST_300001_SM_1000_NS12placeholders2_8E,(_ZN30_INTERNAL_e7e42a6a_4_k_cu_main4cuda3std3__45__cpo5crendE - _ZN30_INTERNAL_e7e42a6a_4_k_cu_main6thrust24THRUST_300001_SM_1000_NS12placeholders2_8E)
_ZN30_INTERNAL_e7e42a6a_4_k_cu_main6thrust24THRUST_300001_SM_1000_NS12placeholders2_8E:
	.zero		1
	.type		_ZN30_INTERNAL_e7e42a6a_4_k_cu_main4cuda3std3__45__cpo5crendE,@object
	.size		_ZN30_INTERNAL_e7e42a6a_4_k_cu_main4cuda3std3__45__cpo5crendE,(_ZN30_INTERNAL_e7e42a6a_4_k_cu_main4cuda3std6ranges3__45__cpo4prevE - _ZN30_INTERNAL_e7e42a6a_4_k_cu_main4cuda3std3__45__cpo5crendE)
_ZN30_INTERNAL_e7e42a6a_4_k_cu_main4cuda3std3__45__cpo5crendE:
	.zero		1
	.type		_ZN30_INTERNAL_e7e42a6a_4_k_cu_main4cuda3std6ranges3__45__cpo4prevE,@object
	.size		_ZN30_INTERNAL_e7e42a6a_4_k_cu_main4cuda3std6ranges3__45__cpo4prevE,(_ZN30_INTERNAL_e7e42a6a_4_k_cu_main4cuda3std6ranges3__45__cpo9iter_moveE - _ZN30_INTERNAL_e7e42a6a_4_k_cu_main4cuda3std6ranges3__45__cpo4prevE)
_ZN30_INTERNAL_e7e42a6a_4_k_cu_main4cuda3std6ranges3__45__cpo4prevE:
	.zero		1
	.type		_ZN30_INTERNAL_e7e42a6a_4_k_cu_main4cuda3std6ranges3__45__cpo9iter_moveE,@object
	.size		_ZN30_INTERNAL_e7e42a6a_4_k_cu_main4cuda3std6ranges3__45__cpo9iter_moveE,(_ZN30_INTERNAL_e7e42a6a_4_k_cu_main6thrust24THRUST_300001_SM_1000_NS6system6detail10sequential3seqE - _ZN30_INTERNAL_e7e42a6a_4_k_cu_main4cuda3std6ranges3__45__cpo9iter_moveE)
_ZN30_INTERNAL_e7e42a6a_4_k_cu_main4cuda3std6ranges3__45__cpo9iter_moveE:
	.zero		1
	.type		_ZN30_INTERNAL_e7e42a6a_4_k_cu_main6thrust24THRUST_300001_SM_1000_NS6system6detail10sequential3seqE,@object
	.size		_ZN30_INTERNAL_e7e42a6a_4_k_cu_main6thrust24THRUST_300001_SM_1000_NS6system6detail10sequential3seqE,(.L_31 - _ZN30_INTERNAL_e7e42a6a_4_k_cu_main6thrust24THRUST_300001_SM_1000_NS6system6detail10sequential3seqE)
_ZN30_INTERNAL_e7e42a6a_4_k_cu_main6thrust24THRUST_300001_SM_1000_NS6system6detail10sequential3seqE:
	.zero		1
.L_31:


//--------------------- .nv.shared._ZN3cub18CUB_300001_SM_10006detail9transform16transform_kernelINS2_10policy_hubILb0EN4cuda3std3__45tupleIJN6thrust24THRUST_300001_SM_1000_NS6detail15normal_iteratorINSA_10device_ptrIfEEEESF_EEEE10policy1000EiNS7_4plusIfEESF_JPfSL_EEEvT0_iT1_T2_DpNS2_10kernel_argIT3_EE --------------------------
	.section	.nv.shared._ZN3cub18CUB_300001_SM_10006detail9transform16transform_kernelINS2_10policy_hubILb0EN4cuda3std3__45tupleIJN6thrust24THRUST_300001_SM_1000_NS6detail15normal_iteratorINSA_10device_ptrIfEEEESF_EEEE10policy1000EiNS7_4plusIfEESF_JPfSL_EEEvT0_iT1_T2_DpNS2_10kernel_argIT3_EE,"aw",@nobits
	.sectionflags	@""
	.align	128
.nv.shared._ZN3cub18CUB_300001_SM_10006detail9transform16transform_kernelINS2_10policy_hubILb0EN4cuda3std3__45tupleIJN6thrust24THRUST_300001_SM_1000_NS6detail15normal_iteratorINSA_10device_ptrIfEEEESF_EEEE10policy1000EiNS7_4plusIfEESF_JPfSL_EEEvT0_iT1_T2_DpNS2_10kernel_argIT3_EE:
	.zero		1152


//--------------------- .nv.shared._ZN3cub18CUB_300001_SM_10006detail9transform16transform_kernelINS2_10policy_hubILb1EN4cuda3std3__45tupleIJN6thrust24THRUST_300001_SM_1000_NS6detail15normal_iteratorINSA_10device_ptrIfEEEEEEEE10policy1000El15multiply_by_twoSF_JPfEEEvT0_iT1_T2_DpNS2_10kernel_argIT3_EE --------------------------
	.section	.nv.shared._ZN3cub18CUB_300001_SM_10006detail9transform16transform_kernelINS2_10policy_hubILb1EN4cuda3std3__45tupleIJN6thrust24THRUST_300001_SM_1000_NS6detail15normal_iteratorINSA_10device_ptrIfEEEEEEEE10policy1000El15multiply_by_twoSF_JPfEEEvT0_iT1_T2_DpNS2_10kernel_argIT3_EE,"aw",@nobits
	.sectionflags	@""
	.align	128
	.zero		1024


//--------------------- .nv.shared._ZN3cub18CUB_300001_SM_10006detail9transform16transform_kernelINS2_10policy_hubILb1EN4cuda3std3__45tupleIJN6thrust24THRUST_300001_SM_1000_NS6detail15normal_iteratorINSA_10device_ptrIfEEEEEEEE10policy1000Ei15multiply_by_twoSF_JPfEEEvT0_iT1_T2_DpNS2_10kernel_argIT3_EE --------------------------
	.section	.nv.shared._ZN3cub18CUB_300001_SM_10006detail9transform16transform_kernelINS2_10policy_hubILb1EN4cuda3std3__45tupleIJN6thrust24THRUST_300001_SM_1000_NS6detail15normal_iteratorINSA_10device_ptrIfEEEEEEEE10policy1000Ei15multiply_by_twoSF_JPfEEEvT0_iT1_T2_DpNS2_10kernel_argIT3_EE,"aw",@nobits
	.sectionflags	@""
	.align	128
	.zero		1024


//--------------------- .nv.shared._ZN3cub18CUB_300001_SM_10006detail8for_each13static_kernelINS2_12policy_hub_t12policy_500_tEmN6thrust24THRUST_300001_SM_1000_NS8cuda_cub20__uninitialized_fill7functorINS7_10device_ptrIfEEfEEEEvT0_T1_ --------------------------
	.section	.nv.shared._ZN3cub18CUB_300001_SM_10006detail8for_each13static_kernelINS2_12policy_hub_t12policy_500_tEmN6thrust24THRUST_300001_SM_1000_NS8cuda_cub20__uninitialized_fill7functorINS7_10device_ptrIfEEfEEEEvT0_T1_,"aw",@nobits
	.sectionflags	@""
	.align	128
	.zero		1024


//--------------------- .nv.shared._ZN3cub18CUB_300001_SM_10006detail11EmptyKernelIvEEvv --------------------------
	.section	.nv.shared._ZN3cub18CUB_300001_SM_10006detail11EmptyKernelIvEEvv,"aw",@nobits
	.sectionflags	@""
	.align	128
	.zero		1024


//--------------------- .nv.constant0._ZN3cub18CUB_300001_SM_10006detail9transform16transform_kernelINS2_10policy_hubILb0EN4cuda3std3__45tupleIJN6thrust24THRUST_300001_SM_1000_NS6detail15normal_iteratorINSA_10device_ptrIfEEEESF_EEEE10policy1000ElNS7_4plusIfEESF_JPfSL_EEEvT0_iT1_T2_DpNS2_10kernel_argIT3_EE --------------------------
	.section	.nv.constant0._ZN3cub18CUB_300001_SM_10006detail9transform16transform_kernelINS2_10policy_hubILb0EN4cuda3std3__45tupleIJN6thrust24THRUST_300001_SM_1000_NS6detail15normal_iteratorINSA_10device_ptrIfEEEESF_EEEE10policy1000ElNS7_4plusIfEESF_JPfSL_EEEvT0_iT1_T2_DpNS2_10kernel_argIT3_EE,"a",@progbits
	.sectionflags	@""
	.align	4
.nv.constant0._ZN3cub18CUB_300001_SM_10006detail9transform16transform_kernelINS2_10policy_hubILb0EN4cuda3std3__45tupleIJN6thrust24THRUST_300001_SM_1000_NS6detail15normal_iteratorINSA_10device_ptrIfEEEESF_EEEE10policy1000ElNS7_4plusIfEESF_JPfSL_EEEvT0_iT1_T2_DpNS2_10kernel_argIT3_EE:
	.zero		952


//--------------------- .nv.constant0._ZN3cub18CUB_300001_SM_10006detail9transform16transform_kernelINS2_10policy_hubILb0EN4cuda3std3__45tupleIJN6thrust24THRUST_300001_SM_1000_NS6detail15normal_iteratorINSA_10device_ptrIfEEEESF_EEEE10policy1000EiNS7_4plusIfEESF_JPfSL_EEEvT0_iT1_T2_DpNS2_10kernel_argIT3_EE --------------------------
	.section	.nv.constant0._ZN3cub18CUB_300001_SM_10006detail9transform16transform_kernelINS2_10policy_hubILb0EN4cuda3std3__45tupleIJN6thrust24THRUST_300001_SM_1000_NS6detail15normal_iteratorINSA_10device_ptrIfEEEESF_EEEE10policy1000EiNS7_4plusIfEESF_JPfSL_EEEvT0_iT1_T2_DpNS2_10kernel_argIT3_EE,"a",@progbits
	.sectionflags	@""
	.align	4
.nv.constant0._ZN3cub18CUB_300001_SM_10006detail9transform16transform_kernelINS2_10policy_hubILb0EN4cuda3std3__45tupleIJN6thrust24THRUST_300001_SM_1000_NS6detail15normal_iteratorINSA_10device_ptrIfEEEESF_EEEE10policy1000EiNS7_4plusIfEESF_JPfSL_EEEvT0_iT1_T2_DpNS2_10kernel_argIT3_EE:
	.zero		952


//--------------------- .nv.constant0._ZN3cub18CUB_300001_SM_10006detail9transform16transform_kernelINS2_10policy_hubILb1EN4cuda3std3__45tupleIJN6thrust24THRUST_300001_SM_1000_NS6detail15normal_iteratorINSA_10device_ptrIfEEEEEEEE10policy1000El15multiply_by_twoSF_JPfEEEvT0_iT1_T2_DpNS2_10kernel_argIT3_EE --------------------------
	.section	.nv.constant0._ZN3cub18CUB_300001_SM_10006detail9transform16transform_kernelINS2_10policy_hubILb1EN4cuda3std3__45tupleIJN6thrust24THRUST_300001_SM_1000_NS6detail15normal_iteratorINSA_10device_ptrIfEEEEEEEE10policy1000El15multiply_by_twoSF_JPfEEEvT0_iT1_T2_DpNS2_10kernel_argIT3_EE,"a",@progbits
	.sectionflags	@""
	.align	4
.nv.constant0._ZN3cub18CUB_300001_SM_10006detail9transform16transform_kernelINS2_10policy_hubILb1EN4cuda3std3__45tupleIJN6thrust24THRUST_300001_SM_1000_NS6detail15normal_iteratorINSA_10device_ptrIfEEEEEEEE10policy1000El15multiply_by_twoSF_JPfEEEvT0_iT1_T2_DpNS2_10kernel_argIT3_EE:
	.zero		936


//--------------------- .nv.constant0._ZN3cub18CUB_300001_SM_10006detail9transform16transform_kernelINS2_10policy_hubILb1EN4cuda3std3__45tupleIJN6thrust24THRUST_300001_SM_1000_NS6detail15normal_iteratorINSA_10device_ptrIfEEEEEEEE10policy1000Ei15multiply_by_twoSF_JPfEEEvT0_iT1_T2_DpNS2_10kernel_argIT3_EE --------------------------
	.section	.nv.constant0._ZN3cub18CUB_300001_SM_10006detail9transform16transform_kernelINS2_10policy_hubILb1EN4cuda3std3__45tupleIJN6thrust24THRUST_300001_SM_1000_NS6detail15normal_iteratorINSA_10device_ptrIfEEEEEEEE10policy1000Ei15multiply_by_twoSF_JPfEEEvT0_iT1_T2_DpNS2_10kernel_argIT3_EE,"a",@progbits
	.sectionflags	@""
	.align	4
.nv.constant0._ZN3cub18CUB_300001_SM_10006detail9transform16transform_kernelINS2_10policy_hubILb1EN4cuda3std3__45tupleIJN6thrust24THRUST_300001_SM_1000_NS6detail15normal_iteratorINSA_10device_ptrIfEEEEEEEE10policy1000Ei15multiply_by_twoSF_JPfEEEvT0_iT1_T2_DpNS2_10kernel_argIT3_EE:
	.zero		936


//--------------------- .nv.constant0._ZN3cub18CUB_300001_SM_10006detail8for_each13static_kernelINS2_12policy_hub_t12policy_500_tEmN6thrust24THRUST_300001_SM_1000_NS8cuda_cub20__uninitialized_fill7functorINS7_10device_ptrIfEEfEEEEvT0_T1_ --------------------------
	.section	.nv.constant0._ZN3cub18CUB_300001_SM_10006detail8for_each13static_kernelINS2_12policy_hub_t12policy_500_tEmN6thrust24THRUST_300001_SM_1000_NS8cuda_cub20__uninitialized_fill7functorINS7_10device_ptrIfEEfEEEEvT0_T1_,"a",@progbits
	.sectionflags	@""
	.align	4
.nv.constant0._ZN3cub18CUB_300001_SM_10006detail8for_each13static_kernelINS2_12policy_hub_t12policy_500_tEmN6thrust24THRUST_300001_SM_1000_NS8cuda_cub20__uninitialized_fill7functorINS7_10device_ptrIfEEfEEEEvT0_T1_:
	.zero		920


//--------------------- .nv.constant0._ZN3cub18CUB_300001_SM_10006detail11EmptyKernelIvEEvv --------------------------
	.section	.nv.constant0._ZN3cub18CUB_300001_SM_10006detail11EmptyKernelIvEEvv,"a",@progbits
	.sectionflags	@""
	.align	4
.nv.constant0._ZN3cub18CUB_300001_SM_10006detail11EmptyKernelIvEEvv:
	.zero		896


//--------------------- SYMBOLS --------------------------

	.type		.nv.reservedSmem.offset0,@object
	.size		.nv.reservedSmem.offset0,0x4
	.type		.nv.reservedSmem.cap,@object
	.size		.nv.reservedSmem.cap,0x4
